	.target	sm_90a

	.elftype	@"ET_EXEC"


//--------------------- .note.nv.tkinfo           --------------------------
	.section	.note.nv.tkinfo,"",@"SHT_NOTE"
	.sectionflags	@"SHF_NOTE_NV_TKINFO"
	.tkinfo
        /*0018*/ 	.word	0x00000002
        /*0030*/ 	.string	""
        /*0030*/ 	.string	"ptxas"
        /*0030*/ 	.string	"Cuda compilation tools, release 13.0, V13.0.88"
        /*0030*/ 	.string	"Build cuda_13.0.r13.0/compiler.36424714_0"
        /*0030*/ 	.string	"-arch sm_90a -m 64 "



//--------------------- .note.nv.cuinfo           --------------------------
	.section	.note.nv.cuinfo,"",@"SHT_NOTE"
	.sectionflags	@"SHF_NOTE_NV_CUINFO"
        /*0018*/ 	.short	0x0002
        /*001a*/ 	.short	0x005a
        /*001c*/ 	.short	0x0082
	.zero		2


//--------------------- .nv.info                  --------------------------
	.section	.nv.info,"",@"SHT_CUDA_INFO"
	.align	4


	//----- nvinfo : EIATTR_REGCOUNT
	.align		4
        /*0000*/ 	.byte	0x04, 0x2f
        /*0002*/ 	.short	(.L_12 - .L_11)
	.align		4
.L_11:
        /*0004*/ 	.word	index@(_ZN7cutlass13device_kernelINS_4gemm6kernel13GemmUniversalIN4cute5tupleIJiiiiEEENS1_10collective13CollectiveMmaINS1_37MainloopSm90TmaGmmaWarpSpecializedFP8ILi7ENS5_IJNS4_1CILi1EEESB_SB_EEENS1_35KernelTmaWarpSpecializedCooperativeEEENS5_IJNSA_ILi128EEESF_SF_EEENS_12float_e5m2_tENS5_IJlSB_lEEENS_12float_e4m3_tESI_NS4_8TiledMMAINS4_8MMA_AtomIJNS4_4SM904GMMA31MMA_64x128x32_F32E5M2E4M3_SS_TNILNSN_7ScaleInE1ELSP_1EEEEEENS4_6LayoutINS5_IJNSA_ILi2EEESB_SB_EEENS5_IJSB_NSA_ILi0EEESV_EEEEENS5_IJNS4_10UnderscoreESY_SY_EEEEENS4_13SM90_TMA_LOADENS4_14ComposedLayoutINS4_7SwizzleILi3ELi4ELi3EEENS4_18smem_ptr_flag_bitsILi8EEENSS_INS5_IJNSA_ILi8EEESF_EEENS5_IJSF_SB_EEEEEEEvNS4_8identityES11_S1B_vS1C_EENS_8epilogue10collective6detail29Sm90TmaWarpSpecializedAdapterINS1F_15DefaultEpilogueISH_SI_SI_NS1E_6thread17LinearCombinationISH_Li1EffLNS1J_9ScaleType4KindE0ELNS_15FloatRoundStyleE2ESH_EENS1_15EpilogueDefaultEEEEEvvEEEEvNT_6ParamsE)
        /*0008*/ 	.word	0x000000a8


	//----- nvinfo : EIATTR_FRAME_SIZE
	.align		4
.L_12:
        /*000c*/ 	.byte	0x04, 0x11
        /*000e*/ 	.short	(.L_14 - .L_13)
	.align		4
.L_13:
        /*0010*/ 	.word	index@(_ZN7cutlass13device_kernelINS_4gemm6kernel13GemmUniversalIN4cute5tupleIJiiiiEEENS1_10collective13CollectiveMmaINS1_37MainloopSm90TmaGmmaWarpSpecializedFP8ILi7ENS5_IJNS4_1CILi1EEESB_SB_EEENS1_35KernelTmaWarpSpecializedCooperativeEEENS5_IJNSA_ILi128EEESF_SF_EEENS_12float_e5m2_tENS5_IJlSB_lEEENS_12float_e4m3_tESI_NS4_8TiledMMAINS4_8MMA_AtomIJNS4_4SM904GMMA31MMA_64x128x32_F32E5M2E4M3_SS_TNILNSN_7ScaleInE1ELSP_1EEEEEENS4_6LayoutINS5_IJNSA_ILi2EEESB_SB_EEENS5_IJSB_NSA_ILi0EEESV_EEEEENS5_IJNS4_10UnderscoreESY_SY_EEEEENS4_13SM90_TMA_LOADENS4_14ComposedLayoutINS4_7SwizzleILi3ELi4ELi3EEENS4_18smem_ptr_flag_bitsILi8EEENSS_INS5_IJNSA_ILi8EEESF_EEENS5_IJSF_SB_EEEEEEEvNS4_8identityES11_S1B_vS1C_EENS_8epilogue10collective6detail29Sm90TmaWarpSpecializedAdapterINS1F_15DefaultEpilogueISH_SI_SI_NS1E_6thread17LinearCombinationISH_Li1EffLNS1J_9ScaleType4KindE0ELNS_15FloatRoundStyleE2ESH_EENS1_15EpilogueDefaultEEEEEvvEEEEvNT_6ParamsE)
        /*0014*/ 	.word	0x00000000


	//----- nvinfo : EIATTR_MIN_STACK_SIZE
	.align		4
.L_14:
        /*0018*/ 	.byte	0x04, 0x12
        /*001a*/ 	.short	(.L_16 - .L_15)
	.align		4
.L_15:
        /*001c*/ 	.word	index@(_ZN7cutlass13device_kernelINS_4gemm6kernel13GemmUniversalIN4cute5tupleIJiiiiEEENS1_10collective13CollectiveMmaINS1_37MainloopSm90TmaGmmaWarpSpecializedFP8ILi7ENS5_IJNS4_1CILi1EEESB_SB_EEENS1_35KernelTmaWarpSpecializedCooperativeEEENS5_IJNSA_ILi128EEESF_SF_EEENS_12float_e5m2_tENS5_IJlSB_lEEENS_12float_e4m3_tESI_NS4_8TiledMMAINS4_8MMA_AtomIJNS4_4SM904GMMA31MMA_64x128x32_F32E5M2E4M3_SS_TNILNSN_7ScaleInE1ELSP_1EEEEEENS4_6LayoutINS5_IJNSA_ILi2EEESB_SB_EEENS5_IJSB_NSA_ILi0EEESV_EEEEENS5_IJNS4_10UnderscoreESY_SY_EEEEENS4_13SM90_TMA_LOADENS4_14ComposedLayoutINS4_7SwizzleILi3ELi4ELi3EEENS4_18smem_ptr_flag_bitsILi8EEENSS_INS5_IJNSA_ILi8EEESF_EEENS5_IJSF_SB_EEEEEEEvNS4_8identityES11_S1B_vS1C_EENS_8epilogue10collective6detail29Sm90TmaWarpSpecializedAdapterINS1F_15DefaultEpilogueISH_SI_SI_NS1E_6thread17LinearCombinationISH_Li1EffLNS1J_9ScaleType4KindE0ELNS_15FloatRoundStyleE2ESH_EENS1_15EpilogueDefaultEEEEEvvEEEEvNT_6ParamsE)
        /*0020*/ 	.word	0x00000000
.L_16:


//--------------------- .nv.compat                --------------------------
	.section	.nv.compat,"",@"SHT_CUDA_COMPAT_INFO"
	.align	4
        /*0000*/ 	.byte	0x02, 0x09, 0x01, 0x00, 0x02, 0x02, 0x04, 0x00, 0x02, 0x05, 0x05, 0x00, 0x03, 0x07, 0x01, 0x01
        /*0010*/ 	.byte	0x02, 0x03, 0x01, 0x00, 0x02, 0x06, 0x01, 0x00, 0x04, 0x0b, 0x08, 0x00, 0x00, 0x00, 0x00, 0x00
        /*0020*/ 	.byte	0x00, 0x00, 0x00, 0x00


//--------------------- .nv.info._ZN7cutlass13device_kernelINS_4gemm6kernel13GemmUniversalIN4cute5tupleIJiiiiEEENS1_10collective13CollectiveMmaINS1_37MainloopSm90TmaGmmaWarpSpecializedFP8ILi7ENS5_IJNS4_1CILi1EEESB_SB_EEENS1_35KernelTmaWarpSpecializedCooperativeEEENS5_IJNSA_ILi128EEESF_SF_EEENS_12float_e5m2_tENS5_IJlSB_lEEENS_12float_e4m3_tESI_NS4_8TiledMMAINS4_8MMA_AtomIJNS4_4SM904GMMA31MMA_64x128x32_F32E5M2E4M3_SS_TNILNSN_7ScaleInE1ELSP_1EEEEEENS4_6LayoutINS5_IJNSA_ILi2EEESB_SB_EEENS5_IJSB_NSA_ILi0EEESV_EEEEENS5_IJNS4_10UnderscoreESY_SY_EEEEENS4_13SM90_TMA_LOADENS4_14ComposedLayoutINS4_7SwizzleILi3ELi4ELi3EEENS4_18smem_ptr_flag_bitsILi8EEENSS_INS5_IJNSA_ILi8EEESF_EEENS5_IJSF_SB_EEEEEEEvNS4_8identityES11_S1B_vS1C_EENS_8epilogue10collective6detail29Sm90TmaWarpSpecializedAdapterINS1F_15DefaultEpilogueISH_SI_SI_NS1E_6thread17LinearCombinationISH_Li1EffLNS1J_9ScaleType4KindE0ELNS_15FloatRoundStyleE2ESH_EENS1_15EpilogueDefaultEEEEEvvEEEEvNT_6ParamsE --------------------------
	.section	.nv.info._ZN7cutlass13device_kernelINS_4gemm6kernel13GemmUniversalIN4cute5tupleIJiiiiEEENS1_10collective13CollectiveMmaINS1_37MainloopSm90TmaGmmaWarpSpecializedFP8ILi7ENS5_IJNS4_1CILi1EEESB_SB_EEENS1_35KernelTmaWarpSpecializedCooperativeEEENS5_IJNSA_ILi128EEESF_SF_EEENS_12float_e5m2_tENS5_IJlSB_lEEENS_12float_e4m3_tESI_NS4_8TiledMMAINS4_8MMA_AtomIJNS4_4SM904GMMA31MMA_64x128x32_F32E5M2E4M3_SS_TNILNSN_7ScaleInE1ELSP_1EEEEEENS4_6LayoutINS5_IJNSA_ILi2EEESB_SB_EEENS5_IJSB_NSA_ILi0EEESV_EEEEENS5_IJNS4_10UnderscoreESY_SY_EEEEENS4_13SM90_TMA_LOADENS4_14ComposedLayoutINS4_7SwizzleILi3ELi4ELi3EEENS4_18smem_ptr_flag_bitsILi8EEENSS_INS5_IJNSA_ILi8EEESF_EEENS5_IJSF_SB_EEEEEEEvNS4_8identityES11_S1B_vS1C_EENS_8epilogue10collective6detail29Sm90TmaWarpSpecializedAdapterINS1F_15DefaultEpilogueISH_SI_SI_NS1E_6thread17LinearCombinationISH_Li1EffLNS1J_9ScaleType4KindE0ELNS_15FloatRoundStyleE2ESH_EENS1_15EpilogueDefaultEEEEEvvEEEEvNT_6ParamsE,"",@"SHT_CUDA_INFO"
	.sectionflags	@""
	.align	4


	//----- nvinfo : EIATTR_CUDA_API_VERSION
	.align		4
        /*0000*/ 	.byte	0x04, 0x37
        /*0002*/ 	.short	(.L_18 - .L_17)
.L_17:
        /*0004*/ 	.word	0x00000082


	//----- nvinfo : EIATTR_KPARAM_INFO
	.align		4
.L_18:
        /*0008*/ 	.byte	0x04, 0x17
        /*000a*/ 	.short	(.L_20 - .L_19)
.L_19:
        /*000c*/ 	.word	0x00000000
        /*0010*/ 	.short	0x0000
        /*0012*/ 	.short	0x0070
        /*0014*/ 	.byte	0x00, 0xf0, 0x01, 0x10


	//----- nvinfo : EIATTR_SPARSE_MMA_MASK
	.align		4
.L_20:
        /*0018*/ 	.byte	0x03, 0x50
        /*001a*/ 	.short	0x0000


	//----- nvinfo : EIATTR_MAXREG_COUNT
	.align		4
        /*001c*/ 	.byte	0x03, 0x1b
        /*001e*/ 	.short	0x00a8


	//----- nvinfo : EIATTR_NUM_BARRIERS
	.align		4
        /*0020*/ 	.byte	0x02, 0x4c
        /*0022*/ 	.byte	0x01
	.zero		1


	//----- nvinfo : EIATTR_MERCURY_ISA_VERSION
	.align		4
        /*0024*/ 	.byte	0x03, 0x5f
        /*0026*/ 	.short	0x0101


	//----- nvinfo : EIATTR_INT_WARP_WIDE_INSTR_OFFSETS
	.align		4
        /*0028*/ 	.byte	0x04, 0x31
        /*002a*/ 	.short	(.L_22 - .L_21)


	//   ....[0]....
.L_21:
        /*002c*/ 	.word	0x00000430


	//   ....[1]....
        /*0030*/ 	.word	0x00000440


	//   ....[2]....
        /*0034*/ 	.word	0x00000530


	//----- nvinfo : EIATTR_COOP_GROUP_MASK_REGIDS
	.align		4
.L_22:
        /*0038*/ 	.byte	0x04, 0x29
        /*003a*/ 	.short	(.L_24 - .L_23)


	//   ....[0]....
.L_23:
        /*003c*/ 	.word	0xffffffff


	//   ....[1]....
        /*0040*/ 	.word	0xffffffff


	//   ....[2]....
        /*0044*/ 	.word	0xffffffff


	//   ....[3]....
        /*0048*/ 	.word	0xffffffff


	//   ....[4]....
        /*004c*/ 	.word	0xffffffff


	//----- nvinfo : EIATTR_COOP_GROUP_INSTR_OFFSETS
	.align		4
.L_24:
        /*0050*/ 	.byte	0x04, 0x28
        /*0052*/ 	.short	(.L_26 - .L_25)


	//   ....[0]....
.L_25:
        /*0054*/ 	.word	0x00000060


	//   ....[1]....
        /*0058*/ 	.word	0x00000070


	//   ....[2]....
        /*005c*/ 	.word	0x00000130


	//   ....[3]....
        /*0060*/ 	.word	0x00000320


	//   ....[4]....
        /*0064*/ 	.word	0x00001020


	//----- nvinfo : EIATTR_REG_RECONFIG
	.align		4
.L_26:
        /*0068*/ 	.byte	0x01, 0x54
	.zero		2


	//----- nvinfo : EIATTR_MBARRIER_INSTR_OFFSETS
	.align		4
        /*006c*/ 	.byte	0x04, 0x39
        /*006e*/ 	.short	(.L_28 - .L_27)


	//   ....[0]....
.L_27:
        /*0070*/ 	.word	0x00000230
        /*0074*/ 	.word	0x000000ff
        /*0078*/ 	.word	0x00000000
        /*007c*/ 	.short	0x0100
        /*007e*/ 	.byte	0x08
	.zero		1


	//   ....[1]....
        /*0080*/ 	.word	0x00000240
        /*0084*/ 	.word	0x000000ff
        /*0088*/ 	.word	0x00000038
        /*008c*/ 	.short	0x0100
        /*008e*/ 	.byte	0x08
	.zero		1


	//   ....[2]....
        /*0090*/ 	.word	0x00000250
        /*0094*/ 	.word	0x000000ff
        /*0098*/ 	.word	0x00000008
        /*009c*/ 	.short	0x0100
        /*009e*/ 	.byte	0x08
	.zero		1


	//   ....[3]....
        /*00a0*/ 	.word	0x00000260
        /*00a4*/ 	.word	0x000000ff
        /*00a8*/ 	.word	0x00000040
        /*00ac*/ 	.short	0x0100
        /*00ae*/ 	.byte	0x08
	.zero		1


	//   ....[4]....
        /*00b0*/ 	.word	0x00000270
        /*00b4*/ 	.word	0x000000ff
        /*00b8*/ 	.word	0x00000010
        /*00bc*/ 	.short	0x0100
        /*00be*/ 	.byte	0x08
	.zero		1


	//   ....[5]....
        /*00c0*/ 	.word	0x00000280
        /*00c4*/ 	.word	0x000000ff
        /*00c8*/ 	.word	0x00000048
        /*00cc*/ 	.short	0x0100
        /*00ce*/ 	.byte	0x08
	.zero		1


	//   ....[6]....
        /*00d0*/ 	.word	0x00000290
        /*00d4*/ 	.word	0x000000ff
        /*00d8*/ 	.word	0x00000018
        /*00dc*/ 	.short	0x0100
        /*00de*/ 	.byte	0x08
	.zero		1


	//   ....[7]....
        /*00e0*/ 	.word	0x000002a0
        /*00e4*/ 	.word	0x000000ff
        /*00e8*/ 	.word	0x00000050
        /*00ec*/ 	.short	0x0100
        /*00ee*/ 	.byte	0x08
	.zero		1


	//   ....[8]....
        /*00f0*/ 	.word	0x000002b0
        /*00f4*/ 	.word	0x000000ff
        /*00f8*/ 	.word	0x00000020
        /*00fc*/ 	.short	0x0100
        /*00fe*/ 	.byte	0x08
	.zero		1


	//   ....[9]....
        /*0100*/ 	.word	0x000002c0
        /*0104*/ 	.word	0x000000ff
        /*0108*/ 	.word	0x00000058
        /*010c*/ 	.short	0x0100
        /*010e*/ 	.byte	0x08
	.zero		1


	//   ....[10]....
        /*0110*/ 	.word	0x000002d0
        /*0114*/ 	.word	0x000000ff
        /*0118*/ 	.word	0x00000028
        /*011c*/ 	.short	0x0100
        /*011e*/ 	.byte	0x08
	.zero		1


	//   ....[11]....
        /*0120*/ 	.word	0x000002e0
        /*0124*/ 	.word	0x000000ff
        /*0128*/ 	.word	0x00000060
        /*012c*/ 	.short	0x0100
        /*012e*/ 	.byte	0x08
	.zero		1


	//   ....[12]....
        /*0130*/ 	.word	0x000002f0
        /*0134*/ 	.word	0x000000ff
        /*0138*/ 	.word	0x00000030
        /*013c*/ 	.short	0x0100
        /*013e*/ 	.byte	0x08
	.zero		1


	//   ....[13]....
        /*0140*/ 	.word	0x00000300
        /*0144*/ 	.word	0x000000ff
        /*0148*/ 	.word	0x00000068
        /*014c*/ 	.short	0x0100
        /*014e*/ 	.byte	0x08
	.zero		1


	//   ....[14]....
        /*0150*/ 	.word	0x00000580
        /*0154*/ 	.word	0x000000ff
        /*0158*/ 	.word	0x00000080
        /*015c*/ 	.short	0x0100
        /*015e*/ 	.byte	0x06
	.zero		1


	//   ....[15]....
        /*0160*/ 	.word	0x000005e0
        /*0164*/ 	.word	0x000000ff
        /*0168*/ 	.word	0x00000088
        /*016c*/ 	.short	0x0100
        /*016e*/ 	.byte	0x06
	.zero		1


	//   ....[16]....
        /*0170*/ 	.word	0x00001550
        /*0174*/ 	.word	0x000000ff
        /*0178*/ 	.word	0x00000000
        /*017c*/ 	.short	0x010a
        /*017e*/ 	.byte	0x06
	.zero		1


	//   ....[17]....
        /*0180*/ 	.word	0x00001590
        /*0184*/ 	.word	0x000000ff
        /*0188*/ 	.word	0x00000000
        /*018c*/ 	.short	0x010a
        /*018e*/ 	.byte	0x06
	.zero		1


	//   ....[18]....
        /*0190*/ 	.word	0x00001f80
        /*0194*/ 	.word	0x000000ff
        /*0198*/ 	.word	0x00000000
        /*019c*/ 	.short	0x010a
        /*019e*/ 	.byte	0x0c
	.zero		1


	//   ....[19]....
        /*01a0*/ 	.word	0x00001fc0
        /*01a4*/ 	.word	0x000000ff
        /*01a8*/ 	.word	0x00000000
        /*01ac*/ 	.short	0x010a
        /*01ae*/ 	.byte	0x0c
	.zero		1


	//   ....[20]....
        /*01b0*/ 	.word	0x000026b0
        /*01b4*/ 	.word	0x000000ff
        /*01b8*/ 	.word	0x00000000
        /*01bc*/ 	.short	0x0101
        /*01be*/ 	.byte	0x08
	.zero		1


	//   ....[21]....
        /*01c0*/ 	.word	0x00002d20
        /*01c4*/ 	.word	0x000000ff
        /*01c8*/ 	.word	0x00000000
        /*01cc*/ 	.short	0x0101
        /*01ce*/ 	.byte	0x06
	.zero		1


	//   ....[22]....
        /*01d0*/ 	.word	0x000086d0
        /*01d4*/ 	.word	0x00000013
        /*01d8*/ 	.word	0x00000038
        /*01dc*/ 	.short	0x010a
        /*01de*/ 	.byte	0x3f
	.zero		1


	//   ....[23]....
        /*01e0*/ 	.word	0x00008a90
        /*01e4*/ 	.word	0x00000008
        /*01e8*/ 	.word	0x00000088
        /*01ec*/ 	.short	0x0101
        /*01ee*/ 	.byte	0x3f
	.zero		1


	//   ....[24]....
        /*01f0*/ 	.word	0x00009180
        /*01f4*/ 	.word	0x00000006
        /*01f8*/ 	.word	0x00000000
        /*01fc*/ 	.short	0x010a
        /*01fe*/ 	.byte	0x3f
	.zero		1


	//   ....[25]....
        /*0200*/ 	.word	0x00009200
        /*0204*/ 	.word	0x00000007
        /*0208*/ 	.word	0x00000000
        /*020c*/ 	.short	0x010a
        /*020e*/ 	.byte	0x3f
	.zero		1


	//   ....[26]....
        /*0210*/ 	.word	0x00009290
        /*0214*/ 	.word	0x00000006
        /*0218*/ 	.word	0x00000000
        /*021c*/ 	.short	0x010a
        /*021e*/ 	.byte	0x3f
	.zero		1


	//   ....[27]....
        /*0220*/ 	.word	0x00009320
        /*0224*/ 	.word	0x00000009
        /*0228*/ 	.word	0x00000000
        /*022c*/ 	.short	0x010a
        /*022e*/ 	.byte	0x3f
	.zero		1


	//   ....[28]....
        /*0230*/ 	.word	0x000093b0
        /*0234*/ 	.word	0x0000000a
        /*0238*/ 	.word	0x00000000
        /*023c*/ 	.short	0x010a
        /*023e*/ 	.byte	0x3f
	.zero		1


	//   ....[29]....
        /*0240*/ 	.word	0x00009440
        /*0244*/ 	.word	0x0000000b
        /*0248*/ 	.word	0x00000000
        /*024c*/ 	.short	0x010a
        /*024e*/ 	.byte	0x3f
	.zero		1


	//   ....[30]....
        /*0250*/ 	.word	0x000094d0
        /*0254*/ 	.word	0x00000003
        /*0258*/ 	.word	0x00000000
        /*025c*/ 	.short	0x010a
        /*025e*/ 	.byte	0x3f
	.zero		1


	//   ....[31]....
        /*0260*/ 	.word	0x00009540
        /*0264*/ 	.word	0x0000000b
        /*0268*/ 	.word	0x00000000
        /*026c*/ 	.short	0x010a
        /*026e*/ 	.byte	0x3f
	.zero		1


	//   ....[32]....
        /*0270*/ 	.word	0x000095a0
        /*0274*/ 	.word	0x0000008c
        /*0278*/ 	.word	0x00000000
        /*027c*/ 	.short	0x010a
        /*027e*/ 	.byte	0x3f
	.zero		1


	//   ....[33]....
        /*0280*/ 	.word	0x00009670
        /*0284*/ 	.word	0x00000013
        /*0288*/ 	.word	0x00000038
        /*028c*/ 	.short	0x010a
        /*028e*/ 	.byte	0x3f
	.zero		1


	//   ....[34]....
        /*0290*/ 	.word	0x00009750
        /*0294*/ 	.word	0x00000006
        /*0298*/ 	.word	0x00000000
        /*029c*/ 	.short	0x010a
        /*029e*/ 	.byte	0x3f
	.zero		1


	//   ....[35]....
        /*02a0*/ 	.word	0x000097a0
        /*02a4*/ 	.word	0x00000007
        /*02a8*/ 	.word	0x00000000
        /*02ac*/ 	.short	0x010a
        /*02ae*/ 	.byte	0x3f
	.zero		1


	//   ....[36]....
        /*02b0*/ 	.word	0x000097f0
        /*02b4*/ 	.word	0x00000006
        /*02b8*/ 	.word	0x00000000
        /*02bc*/ 	.short	0x010a
        /*02be*/ 	.byte	0x3f
	.zero		1


	//   ....[37]....
        /*02c0*/ 	.word	0x00009840
        /*02c4*/ 	.word	0x00000009
        /*02c8*/ 	.word	0x00000000
        /*02cc*/ 	.short	0x010a
        /*02ce*/ 	.byte	0x3f
	.zero		1


	//   ....[38]....
        /*02d0*/ 	.word	0x00009890
        /*02d4*/ 	.word	0x0000000a
        /*02d8*/ 	.word	0x00000000
        /*02dc*/ 	.short	0x010a
        /*02de*/ 	.byte	0x3f
	.zero		1


	//   ....[39]....
        /*02e0*/ 	.word	0x000098e0
        /*02e4*/ 	.word	0x0000000b
        /*02e8*/ 	.word	0x00000000
        /*02ec*/ 	.short	0x010a
        /*02ee*/ 	.byte	0x3f
	.zero		1


	//----- nvinfo : EIATTR_NUM_MBARRIERS
	.align		4
.L_28:
        /*02f0*/ 	.byte	0x03, 0x38
        /*02f2*/ 	.short	0x0010


	//----- nvinfo : EIATTR_EXIT_INSTR_OFFSETS
	.align		4
        /*02f4*/ 	.byte	0x04, 0x1c
        /*02f6*/ 	.short	(.L_30 - .L_29)


	//   ....[0]....
.L_29:
        /*02f8*/ 	.word	0x00000630


	//   ....[1]....
        /*02fc*/ 	.word	0x00000ef0


	//   ....[2]....
        /*0300*/ 	.word	0x00007d40


	//   ....[3]....
        /*0304*/ 	.word	0x00008370


	//   ....[4]....
        /*0308*/ 	.word	0x00009520


	//----- nvinfo : EIATTR_MAX_THREADS
	.align		4
.L_30:
        /*030c*/ 	.byte	0x04, 0x05
        /*030e*/ 	.short	(.L_32 - .L_31)
.L_31:
        /*0310*/ 	.word	0x00000180
        /*0314*/ 	.word	0x00000001
        /*0318*/ 	.word	0x00000001


	//----- nvinfo : EIATTR_CRS_STACK_SIZE
	.align		4
.L_32:
        /*031c*/ 	.byte	0x04, 0x1e
        /*031e*/ 	.short	(.L_34 - .L_33)
.L_33:
        /*0320*/ 	.word	0x00000000


	//----- nvinfo : EIATTR_CBANK_PARAM_SIZE
	.align		4
.L_34:
        /*0324*/ 	.byte	0x03, 0x19
        /*0326*/ 	.short	0x0470


	//----- nvinfo : EIATTR_PARAM_CBANK
	.align		4
        /*0328*/ 	.byte	0x04, 0x0a
        /*032a*/ 	.short	(.L_36 - .L_35)
	.align		4
.L_35:
        /*032c*/ 	.word	index@(.nv.constant0._ZN7cutlass13device_kernelINS_4gemm6kernel13GemmUniversalIN4cute5tupleIJiiiiEEENS1_10collective13CollectiveMmaINS1_37MainloopSm90TmaGmmaWarpSpecializedFP8ILi7ENS5_IJNS4_1CILi1EEESB_SB_EEENS1_35KernelTmaWarpSpecializedCooperativeEEENS5_IJNSA_ILi128EEESF_SF_EEENS_12float_e5m2_tENS5_IJlSB_lEEENS_12float_e4m3_tESI_NS4_8TiledMMAINS4_8MMA_AtomIJNS4_4SM904GMMA31MMA_64x128x32_F32E5M2E4M3_SS_TNILNSN_7ScaleInE1ELSP_1EEEEEENS4_6LayoutINS5_IJNSA_ILi2EEESB_SB_EEENS5_IJSB_NSA_ILi0EEESV_EEEEENS5_IJNS4_10UnderscoreESY_SY_EEEEENS4_13SM90_TMA_LOADENS4_14ComposedLayoutINS4_7SwizzleILi3ELi4ELi3EEENS4_18smem_ptr_flag_bitsILi8EEENSS_INS5_IJNSA_ILi8EEESF_EEENS5_IJSF_SB_EEEEEEEvNS4_8identityES11_S1B_vS1C_EENS_8epilogue10collective6detail29Sm90TmaWarpSpecializedAdapterINS1F_15DefaultEpilogueISH_SI_SI_NS1E_6thread17LinearCombinationISH_Li1EffLNS1J_9ScaleType4KindE0ELNS_15FloatRoundStyleE2ESH_EENS1_15EpilogueDefaultEEEEEvvEEEEvNT_6ParamsE)
        /*0330*/ 	.short	0x0210
        /*0332*/ 	.short	0x0470


	//----- nvinfo : EIATTR_SW_WAR
	.align		4
.L_36:
        /*0334*/ 	.byte	0x04, 0x36
        /*0336*/ 	.short	(.L_38 - .L_37)
.L_37:
        /*0338*/ 	.word	0x00000008
.L_38:


//--------------------- .nv.callgraph             --------------------------
	.section	.nv.callgraph,"",@"SHT_CUDA_CALLGRAPH"
	.align	4
	.sectionentsize	8
	.align		4
        /*0000*/ 	.word	0x00000000
	.align		4
        /*0004*/ 	.word	0xffffffff
	.align		4
        /*0008*/ 	.word	0x00000000
	.align		4
        /*000c*/ 	.word	0xfffffffe
	.align		4
        /*0010*/ 	.word	0x00000000
	.align		4
        /*0014*/ 	.word	0xfffffffd
	.align		4
        /*0018*/ 	.word	0x00000000
	.align		4
        /*001c*/ 	.word	0xfffffffc


//--------------------- .nv.constant4             --------------------------
	.section	.nv.constant4,"a",@progbits
	.align	8
	.align		8
.nv.constant4:
        /*0000*/ 	.dword	_ZN40_INTERNAL_7e1e08df_4_k_cu_017a6b49_243984cuda3std3__45__cpo5beginE
	.align		8
        /*0008*/ 	.dword	_ZN40_INTERNAL_7e1e08df_4_k_cu_017a6b49_243984cuda3std3__45__cpo3endE
	.align		8
        /*0010*/ 	.dword	_ZN40_INTERNAL_7e1e08df_4_k_cu_017a6b49_243984cuda3std3__45__cpo6cbeginE
	.align		8
        /*0018*/ 	.dword	_ZN40_INTERNAL_7e1e08df_4_k_cu_017a6b49_243984cuda3std3__45__cpo4cendE
	.align		8
        /*0020*/ 	.dword	_ZN40_INTERNAL_7e1e08df_4_k_cu_017a6b49_243984cuda3std3__442_GLOBAL__N__7e1e08df_4_k_cu_017a6b49_243986ignoreE
	.align		8
        /*0028*/ 	.dword	_ZN40_INTERNAL_7e1e08df_4_k_cu_017a6b49_243984cuda3std3__419piecewise_constructE
	.align		8
        /*0030*/ 	.dword	_ZN40_INTERNAL_7e1e08df_4_k_cu_017a6b49_243984cuda3std3__48in_placeE
	.align		8
        /*0038*/ 	.dword	_ZN40_INTERNAL_7e1e08df_4_k_cu_017a6b49_243984cuda3std6ranges3__45__cpo4swapE
	.align		8
        /*0040*/ 	.dword	_ZN40_INTERNAL_7e1e08df_4_k_cu_017a6b49_243984cuda3std6ranges3__45__cpo9iter_moveE
	.align		8
        /*0048*/ 	.dword	_ZN40_INTERNAL_7e1e08df_4_k_cu_017a6b49_243984cute7productE
	.align		8
        /*0050*/ 	.dword	_ZN40_INTERNAL_7e1e08df_4_k_cu_017a6b49_243984cute1_E


//--------------------- .text._ZN7cutlass13device_kernelINS_4gemm6kernel13GemmUniversalIN4cute5tupleIJiiiiEEENS1_10collective13CollectiveMmaINS1_37MainloopSm90TmaGmmaWarpSpecializedFP8ILi7ENS5_IJNS4_1CILi1EEESB_SB_EEENS1_35KernelTmaWarpSpecializedCooperativeEEENS5_IJNSA_ILi128EEESF_SF_EEENS_12float_e5m2_tENS5_IJlSB_lEEENS_12float_e4m3_tESI_NS4_8TiledMMAINS4_8MMA_AtomIJNS4_4SM904GMMA31MMA_64x128x32_F32E5M2E4M3_SS_TNILNSN_7ScaleInE1ELSP_1EEEEEENS4_6LayoutINS5_IJNSA_ILi2EEESB_SB_EEENS5_IJSB_NSA_ILi0EEESV_EEEEENS5_IJNS4_10UnderscoreESY_SY_EEEEENS4_13SM90_TMA_LOADENS4_14ComposedLayoutINS4_7SwizzleILi3ELi4ELi3EEENS4_18smem_ptr_flag_bitsILi8EEENSS_INS5_IJNSA_ILi8EEESF_EEENS5_IJSF_SB_EEEEEEEvNS4_8identityES11_S1B_vS1C_EENS_8epilogue10collective6detail29Sm90TmaWarpSpecializedAdapterINS1F_15DefaultEpilogueISH_SI_SI_NS1E_6thread17LinearCombinationISH_Li1EffLNS1J_9ScaleType4KindE0ELNS_15FloatRoundStyleE2ESH_EENS1_15EpilogueDefaultEEEEEvvEEEEvNT_6ParamsE --------------------------
	.section	.text._ZN7cutlass13device_kernelINS_4gemm6kernel13GemmUniversalIN4cute5tupleIJiiiiEEENS1_10collective13CollectiveMmaINS1_37MainloopSm90TmaGmmaWarpSpecializedFP8ILi7ENS5_IJNS4_1CILi1EEESB_SB_EEENS1_35KernelTmaWarpSpecializedCooperativeEEENS5_IJNSA_ILi128EEESF_SF_EEENS_12float_e5m2_tENS5_IJlSB_lEEENS_12float_e4m3_tESI_NS4_8TiledMMAINS4_8MMA_AtomIJNS4_4SM904GMMA31MMA_64x128x32_F32E5M2E4M3_SS_TNILNSN_7ScaleInE1ELSP_1EEEEEENS4_6LayoutINS5_IJNSA_ILi2EEESB_SB_EEENS5_IJSB_NSA_ILi0EEESV_EEEEENS5_IJNS4_10UnderscoreESY_SY_EEEEENS4_13SM90_TMA_LOADENS4_14ComposedLayoutINS4_7SwizzleILi3ELi4ELi3EEENS4_18smem_ptr_flag_bitsILi8EEENSS_INS5_IJNSA_ILi8EEESF_EEENS5_IJSF_SB_EEEEEEEvNS4_8identityES11_S1B_vS1C_EENS_8epilogue10collective6detail29Sm90TmaWarpSpecializedAdapterINS1F_15DefaultEpilogueISH_SI_SI_NS1E_6thread17LinearCombinationISH_Li1EffLNS1J_9ScaleType4KindE0ELNS_15FloatRoundStyleE2ESH_EENS1_15EpilogueDefaultEEEEEvvEEEEvNT_6ParamsE,"ax",@progbits
	.align	128
.text._ZN7cutlass13device_kernelINS_4gemm6kernel13GemmUniversalIN4cute5tupleIJiiiiEEENS1_10collective13CollectiveMmaINS1_37MainloopSm90TmaGmmaWarpSpecializedFP8ILi7ENS5_IJNS4_1CILi1EEESB_SB_EEENS1_35KernelTmaWarpSpecializedCooperativeEEENS5_IJNSA_ILi128EEESF_SF_EEENS_12float_e5m2_tENS5_IJlSB_lEEENS_12float_e4m3_tESI_NS4_8TiledMMAINS4_8MMA_AtomIJNS4_4SM904GMMA31MMA_64x128x32_F32E5M2E4M3_SS_TNILNSN_7ScaleInE1ELSP_1EEEEEENS4_6LayoutINS5_IJNSA_ILi2EEESB_SB_EEENS5_IJSB_NSA_ILi0EEESV_EEEEENS5_IJNS4_10UnderscoreESY_SY_EEEEENS4_13SM90_TMA_LOADENS4_14ComposedLayoutINS4_7SwizzleILi3ELi4ELi3EEENS4_18smem_ptr_flag_bitsILi8EEENSS_INS5_IJNSA_ILi8EEESF_EEENS5_IJSF_SB_EEEEEEEvNS4_8identityES11_S1B_vS1C_EENS_8epilogue10collective6detail29Sm90TmaWarpSpecializedAdapterINS1F_15DefaultEpilogueISH_SI_SI_NS1E_6thread17LinearCombinationISH_Li1EffLNS1J_9ScaleType4KindE0ELNS_15FloatRoundStyleE2ESH_EENS1_15EpilogueDefaultEEEEEvvEEEEvNT_6ParamsE:
        .type           _ZN7cutlass13device_kernelINS_4gemm6kernel13GemmUniversalIN4cute5tupleIJiiiiEEENS1_10collective13CollectiveMmaINS1_37MainloopSm90TmaGmmaWarpSpecializedFP8ILi7ENS5_IJNS4_1CILi1EEESB_SB_EEENS1_35KernelTmaWarpSpecializedCooperativeEEENS5_IJNSA_ILi128EEESF_SF_EEENS_12float_e5m2_tENS5_IJlSB_lEEENS_12float_e4m3_tESI_NS4_8TiledMMAINS4_8MMA_AtomIJNS4_4SM904GMMA31MMA_64x128x32_F32E5M2E4M3_SS_TNILNSN_7ScaleInE1ELSP_1EEEEEENS4_6LayoutINS5_IJNSA_ILi2EEESB_SB_EEENS5_IJSB_NSA_ILi0EEESV_EEEEENS5_IJNS4_10UnderscoreESY_SY_EEEEENS4_13SM90_TMA_LOADENS4_14ComposedLayoutINS4_7SwizzleILi3ELi4ELi3EEENS4_18smem_ptr_flag_bitsILi8EEENSS_INS5_IJNSA_ILi8EEESF_EEENS5_IJSF_SB_EEEEEEEvNS4_8identityES11_S1B_vS1C_EENS_8epilogue10collective6detail29Sm90TmaWarpSpecializedAdapterINS1F_15DefaultEpilogueISH_SI_SI_NS1E_6thread17LinearCombinationISH_Li1EffLNS1J_9ScaleType4KindE0ELNS_15FloatRoundStyleE2ESH_EENS1_15EpilogueDefaultEEEEEvvEEEEvNT_6ParamsE,@function
        .size           _ZN7cutlass13device_kernelINS_4gemm6kernel13GemmUniversalIN4cute5tupleIJiiiiEEENS1_10collective13CollectiveMmaINS1_37MainloopSm90TmaGmmaWarpSpecializedFP8ILi7ENS5_IJNS4_1CILi1EEESB_SB_EEENS1_35KernelTmaWarpSpecializedCooperativeEEENS5_IJNSA_ILi128EEESF_SF_EEENS_12float_e5m2_tENS5_IJlSB_lEEENS_12float_e4m3_tESI_NS4_8TiledMMAINS4_8MMA_AtomIJNS4_4SM904GMMA31MMA_64x128x32_F32E5M2E4M3_SS_TNILNSN_7ScaleInE1ELSP_1EEEEEENS4_6LayoutINS5_IJNSA_ILi2EEESB_SB_EEENS5_IJSB_NSA_ILi0EEESV_EEEEENS5_IJNS4_10UnderscoreESY_SY_EEEEENS4_13SM90_TMA_LOADENS4_14ComposedLayoutINS4_7SwizzleILi3ELi4ELi3EEENS4_18smem_ptr_flag_bitsILi8EEENSS_INS5_IJNSA_ILi8EEESF_EEENS5_IJSF_SB_EEEEEEEvNS4_8identityES11_S1B_vS1C_EENS_8epilogue10collective6detail29Sm90TmaWarpSpecializedAdapterINS1F_15DefaultEpilogueISH_SI_SI_NS1E_6thread17LinearCombinationISH_Li1EffLNS1J_9ScaleType4KindE0ELNS_15FloatRoundStyleE2ESH_EENS1_15EpilogueDefaultEEEEEvvEEEEvNT_6ParamsE,(.L_x_207 - _ZN7cutlass13device_kernelINS_4gemm6kernel13GemmUniversalIN4cute5tupleIJiiiiEEENS1_10collective13CollectiveMmaINS1_37MainloopSm90TmaGmmaWarpSpecializedFP8ILi7ENS5_IJNS4_1CILi1EEESB_SB_EEENS1_35KernelTmaWarpSpecializedCooperativeEEENS5_IJNSA_ILi128EEESF_SF_EEENS_12float_e5m2_tENS5_IJlSB_lEEENS_12float_e4m3_tESI_NS4_8TiledMMAINS4_8MMA_AtomIJNS4_4SM904GMMA31MMA_64x128x32_F32E5M2E4M3_SS_TNILNSN_7ScaleInE1ELSP_1EEEEEENS4_6LayoutINS5_IJNSA_ILi2EEESB_SB_EEENS5_IJSB_NSA_ILi0EEESV_EEEEENS5_IJNS4_10UnderscoreESY_SY_EEEEENS4_13SM90_TMA_LOADENS4_14ComposedLayoutINS4_7SwizzleILi3ELi4ELi3EEENS4_18smem_ptr_flag_bitsILi8EEENSS_INS5_IJNSA_ILi8EEESF_EEENS5_IJSF_SB_EEEEEEEvNS4_8identityES11_S1B_vS1C_EENS_8epilogue10collective6detail29Sm90TmaWarpSpecializedAdapterINS1F_15DefaultEpilogueISH_SI_SI_NS1E_6thread17LinearCombinationISH_Li1EffLNS1J_9ScaleType4KindE0ELNS_15FloatRoundStyleE2ESH_EENS1_15EpilogueDefaultEEEEEvvEEEEvNT_6ParamsE)
        .other          _ZN7cutlass13device_kernelINS_4gemm6kernel13GemmUniversalIN4cute5tupleIJiiiiEEENS1_10collective13CollectiveMmaINS1_37MainloopSm90TmaGmmaWarpSpecializedFP8ILi7ENS5_IJNS4_1CILi1EEESB_SB_EEENS1_35KernelTmaWarpSpecializedCooperativeEEENS5_IJNSA_ILi128EEESF_SF_EEENS_12float_e5m2_tENS5_IJlSB_lEEENS_12float_e4m3_tESI_NS4_8TiledMMAINS4_8MMA_AtomIJNS4_4SM904GMMA31MMA_64x128x32_F32E5M2E4M3_SS_TNILNSN_7ScaleInE1ELSP_1EEEEEENS4_6LayoutINS5_IJNSA_ILi2EEESB_SB_EEENS5_IJSB_NSA_ILi0EEESV_EEEEENS5_IJNS4_10UnderscoreESY_SY_EEEEENS4_13SM90_TMA_LOADENS4_14ComposedLayoutINS4_7SwizzleILi3ELi4ELi3EEENS4_18smem_ptr_flag_bitsILi8EEENSS_INS5_IJNSA_ILi8EEESF_EEENS5_IJSF_SB_EEEEEEEvNS4_8identityES11_S1B_vS1C_EENS_8epilogue10collective6detail29Sm90TmaWarpSpecializedAdapterINS1F_15DefaultEpilogueISH_SI_SI_NS1E_6thread17LinearCombinationISH_Li1EffLNS1J_9ScaleType4KindE0ELNS_15FloatRoundStyleE2ESH_EENS1_15EpilogueDefaultEEEEEvvEEEEvNT_6ParamsE,@"STO_CUDA_ENTRY STV_DEFAULT"
_ZN7cutlass13device_kernelINS_4gemm6kernel13GemmUniversalIN4cute5tupleIJiiiiEEENS1_10collective13CollectiveMmaINS1_37MainloopSm90TmaGmmaWarpSpecializedFP8ILi7ENS5_IJNS4_1CILi1EEESB_SB_EEENS1_35KernelTmaWarpSpecializedCooperativeEEENS5_IJNSA_ILi128EEESF_SF_EEENS_12float_e5m2_tENS5_IJlSB_lEEENS_12float_e4m3_tESI_NS4_8TiledMMAINS4_8MMA_AtomIJNS4_4SM904GMMA31MMA_64x128x32_F32E5M2E4M3_SS_TNILNSN_7ScaleInE1ELSP_1EEEEEENS4_6LayoutINS5_IJNSA_ILi2EEESB_SB_EEENS5_IJSB_NSA_ILi0EEESV_EEEEENS5_IJNS4_10UnderscoreESY_SY_EEEEENS4_13SM90_TMA_LOADENS4_14ComposedLayoutINS4_7SwizzleILi3ELi4ELi3EEENS4_18smem_ptr_flag_bitsILi8EEENSS_INS5_IJNSA_ILi8EEESF_EEENS5_IJSF_SB_EEEEEEEvNS4_8identityES11_S1B_vS1C_EENS_8epilogue10collective6detail29Sm90TmaWarpSpecializedAdapterINS1F_15DefaultEpilogueISH_SI_SI_NS1E_6thread17LinearCombinationISH_Li1EffLNS1J_9ScaleType4KindE0ELNS_15FloatRoundStyleE2ESH_EENS1_15EpilogueDefaultEEEEEvvEEEEvNT_6ParamsE:
[----:B------:R-:W-:Y:S01]  /*0000*/  LDC R1, c[0x0][0x28] ;  /* 0x00000a00ff017b82 */ /* 0x000fe20000000800 */
[----:B------:R-:W0:Y:S01]  /*0010*/  S2R R0, SR_TID.X ;  /* 0x0000000000007919 */ /* 0x000e220000002100 */
[----:B------:R-:W-:Y:S01]  /*0020*/  ELECT P0, URZ, PT ;  /* 0x00000000003f782f */ /* 0x000fe20003800000 */
[----:B------:R-:W-:Y:S01]  /*0030*/  BSSY B0, `(.L_x_0) ;  /* 0x000000f000007945 */ /* 0x000fe20003800000 */
[--C-:B0-----:R-:W-:Y:S02]  /*0040*/  SHF.R.U32.HI R2, RZ, 0x5, R0.reuse ;  /* 0x00000005ff027819 */ /* 0x101fe40000011600 */
[----:B------:R-:W-:-:S03]  /*0050*/  SHF.R.U32.HI R3, RZ, 0x7, R0 ;  /* 0x00000007ff037819 */ /* 0x000fc60000011600 */
[----:B------:R-:W0:Y:S04]  /*0060*/  SHFL.IDX PT, R5, R2, RZ, 0x1f ;  /* 0x00001fff02057589 */ /* 0x000e2800000e0000 */
[----:B------:R1:W2:Y:S01]  /*0070*/  SHFL.IDX PT, R6, R3, RZ, 0x1f ;  /* 0x00001fff03067589 */ /* 0x0002a200000e0000 */
[----:B0-----:R-:W-:-:S13]  /*0080*/  ISETP.NE.OR P0, PT, R5, RZ, !P0 ;  /* 0x000000ff0500720c */ /* 0x001fda0004705670 */
[----:B-12---:R-:W-:Y:S05]  /*0090*/  @P0 BRA `(.L_x_1) ;  /* 0x0000000000200947 */ /* 0x006fea0003800000 */
[----:B------:R-:W-:Y:S02]  /*00a0*/  ULDC.64 UR4, c[0x0][0x198] ;  /* 0x0000660000047ab9 */ /* 0x000fe40000000a00 */
[----:B------:R-:W-:Y:S02]  /*00b0*/  UIADD3 UR6, UP0, UR4, 0xf0, URZ ;  /* 0x000000f004067890 */ /* 0x000fe4000ff1e03f */
[----:B------:R-:W-:Y:S02]  /*00c0*/  UIADD3 UR4, UP1, UR4, 0x1f0, URZ ;  /* 0x000001f004047890 */ /* 0x000fe4000ff3e03f */
[----:B------:R-:W-:Y:S02]  /*00d0*/  UIADD3.X UR7, URZ, UR5, URZ, UP0, !UPT ;  /* 0x000000053f077290 */ /* 0x000fe400087fe43f */
[----:B------:R-:W-:-:S07]  /*00e0*/  UIADD3.X UR5, URZ, UR5, URZ, UP1, !UPT ;  /* 0x000000053f057290 */ /* 0x000fce0008ffe43f */
[----:B------:R0:W-:Y:S02]  /*00f0*/  UTMACCTL.PF [UR6] ;  /* 0x00000000060079b9 */ /* 0x0001e40008040000 */
[----:B------:R0:W-:Y:S02]  /*0100*/  UTMACCTL.PF [UR4] ;  /* 0x00000000040079b9 */ /* 0x0001e40008040000 */
[----:B0-----:R-:W-:Y:S01]  /*0110*/  NOP ;  /* 0x0000000000007918 */ /* 0x001fe20000000000 */
.L_x_1:
[----:B------:R-:W-:Y:S05]  /*0120*/  BSYNC B0 ;  /* 0x0000000000007941 */ /* 0x000fea0003800000 */
.L_x_0:
[----:B------:R-:W0:Y:S02]  /*0130*/  SHFL.IDX PT, R3, R2, RZ, 0x1f ;  /* 0x00001fff02037589 */ /* 0x000e2400000e0000 */
[----:B0-----:R-:W-:-:S13]  /*0140*/  ISETP.NE.AND P0, PT, R3, RZ, PT ;  /* 0x000000ff0300720c */ /* 0x001fda0003f05270 */
[----:B------:R-:W-:Y:S05]  /*0150*/  @P0 BRA `(.L_x_2) ;  /* 0x0000000000700947 */ /* 0x000fea0003800000 */
[----:B------:R-:W0:Y:S01]  /*0160*/  S2UR UR8, SR_CgaCtaId ;  /* 0x00000000000879c3 */ /* 0x000e220000008800 */
[----:B------:R-:W-:Y:S01]  /*0170*/  UMOV UR4, 0x400 ;  /* 0x0000040000047882 */ /* 0x000fe20000000000 */
[----:B------:R-:W-:Y:S01]  /*0180*/  UMOV UR5, 0x1 ;  /* 0x0000000100057882 */ /* 0x000fe20000000000 */
[----:B------:R-:W-:Y:S01]  /*0190*/  UMOV UR6, 0x100 ;  /* 0x0000010000067882 */ /* 0x000fe20000000000 */
[----:B------:R-:W-:Y:S01]  /*01a0*/  ELECT P0, URZ, PT ;  /* 0x00000000003f782f */ /* 0x000fe20003800000 */
[----:B------:R-:W-:-:S04]  /*01b0*/  UIADD3 UR6, -UR6, 0x100000, URZ ;  /* 0x0010000006067890 */ /* 0x000fc8000fffe13f */
[----:B------:R-:W-:Y:S02]  /*01c0*/  USHF.L.U32 UR7, UR6, 0xb, URZ ;  /* 0x0000000b06077899 */ /* 0x000fe4000800063f */
[----:B------:R-:W-:Y:S02]  /*01d0*/  USHF.L.U32 UR6, UR6, 0x1, URZ ;  /* 0x0000000106067899 */ /* 0x000fe4000800063f */
[----:B0-----:R-:W-:Y:S02]  /*01e0*/  ULEA UR8, UR8, UR4, 0x18 ;  /* 0x0000000408087291 */ /* 0x001fe4000f8ec03f */
[----:B------:R-:W-:-:S04]  /*01f0*/  UIADD3 UR4, -UR5, 0x100000, URZ ;  /* 0x0010000005047890 */ /* 0x000fc8000fffe13f */
[----:B------:R-:W-:Y:S02]  /*0200*/  USHF.L.U32 UR5, UR4, 0xb, URZ ;  /* 0x0000000b04057899 */ /* 0x000fe4000800063f */
[----:B------:R-:W-:Y:S01]  /*0210*/  USHF.L.U32 UR4, UR4, 0x1, URZ ;  /* 0x0000000104047899 */ /* 0x000fe2000800063f */
[----:B------:R-:W0:Y:S11]  /*0220*/  FENCE.VIEW.ASYNC.S ;  /* 0x00000000000073c6 */ /* 0x000e360000000000 */
[----:B0-----:R0:W1:Y:S01]  /*0230*/  SYNCS.EXCH.64 URZ, [UR8], UR4 ;  /* 0x00000004083f75b2 */ /* 0x0010620008000100 */
[----:B------:R0:W2:Y:S01]  /*0240*/  SYNCS.EXCH.64 URZ, [UR8+0x38], UR6 ;  /* 0x00003806083f75b2 */ /* 0x0000a20008000100 */
[----:B------:R0:W3:Y:S01]  /*0250*/  SYNCS.EXCH.64 URZ, [UR8+0x8], UR4 ;  /* 0x00000804083f75b2 */ /* 0x0000e20008000100 */
[----:B------:R0:W4:Y:S01]  /*0260*/  SYNCS.EXCH.64 URZ, [UR8+0x40], UR6 ;  /* 0x00004006083f75b2 */ /* 0x0001220008000100 */
[----:B------:R0:W0:Y:S01]  /*0270*/  SYNCS.EXCH.64 URZ, [UR8+0x10], UR4 ;  /* 0x00001004083f75b2 */ /* 0x0000220008000100 */
        /* <DEDUP_REMOVED lines=9> */
[----:B------:R-:W-:Y:S01]  /*0310*/  NOP ;  /* 0x0000000000007918 */ /* 0x000fe20000000000 */
.L_x_2:
[----:B------:R-:W5:Y:S01]  /*0320*/  SHFL.IDX PT, R2, R2, RZ, 0x1f ;  /* 0x00001fff02027589 */ /* 0x000f6200000e0000 */
[----:B------:R-:W1:Y:S01]  /*0330*/  LDC R3, c[0x0][0x65c] ;  /* 0x00019700ff037b82 */ /* 0x000e620000000800 */
[----:B------:R-:W-:Y:S02]  /*0340*/  ELECT P0, URZ, PT ;  /* 0x00000000003f782f */ /* 0x000fe40003800000 */
[----:B------:R-:W-:Y:S01]  /*0350*/  SHF.R.S32.HI R4, RZ, 0x1f, R5 ;  /* 0x0000001fff047819 */ /* 0x000fe20000011405 */
[----:B------:R-:W2:Y:S01]  /*0360*/  S2R R10, SR_CTAID.Y ;  /* 0x00000000000a7919 */ /* 0x000ea20000002600 */
[----:B0-----:R-:W-:Y:S01]  /*0370*/  UMOV UR4, 0x20 ;  /* 0x0000002000047882 */ /* 0x001fe20000000000 */
[C---:B------:R-:W-:Y:S01]  /*0380*/  ISETP.NE.AND P3, PT, R6.reuse, RZ, PT ;  /* 0x000000ff0600720c */ /* 0x040fe20003f65270 */
[----:B------:R-:W-:Y:S01]  /*0390*/  VIADD R11, R6, 0xffffffff ;  /* 0xffffffff060b7836 */ /* 0x000fe20000000000 */
[----:B------:R-:W0:Y:S01]  /*03a0*/  S2R R8, SR_CTAID.X ;  /* 0x0000000000087919 */ /* 0x000e220000002500 */
[----:B------:R-:W-:Y:S01]  /*03b0*/  LEA.HI R4, R4, R5, RZ, 0x2 ;  /* 0x0000000504047211 */ /* 0x000fe200078f10ff */
[----:B------:R-:W-:Y:S01]  /*03c0*/  NOP ;  /* 0x0000000000007918 */ /* 0x000fe20000000000 */
[----:B------:R-:W-:Y:S01]  /*03d0*/  NOP ;  /* 0x0000000000007918 */ /* 0x000fe20000000000 */
[----:B------:R-:W-:-:S02]  /*03e0*/  ISETP.GE.U32.AND P1, PT, R11, 0x2, PT ;  /* 0x000000020b00780c */ /* 0x000fc40003f26070 */
[----:B------:R-:W-:-:S05]  /*03f0*/  LOP3.LUT R4, R4, 0xfffffffc, RZ, 0xc0, !PT ;  /* 0xfffffffc04047812 */ /* 0x000fca00078ec0ff */
[----:B------:R-:W-:Y:S01]  /*0400*/  IMAD.IADD R5, R5, 0x1, -R4 ;  /* 0x0000000105057824 */ /* 0x000fe200078e0a04 */
[----:B-----5:R-:W-:Y:S02]  /*0410*/  ISETP.NE.OR P0, PT, R2, RZ, !P0 ;  /* 0x000000ff0200720c */ /* 0x020fe40004705670 */
[----:B-1----:R-:W-:-:S11]  /*0420*/  ISETP.NE.AND P2, PT, R3, 0x1, PT ;  /* 0x000000010300780c */ /* 0x002fd60003f45270 */
[----:B------:R-:W-:Y:S01]  /*0430*/  VOTEU.ALL UP0, P0 ;  /* 0x00000000003f7886 */ /* 0x000fe20000000000 */
[----:B------:R-:W-:Y:S01]  /*0440*/  VOTEU.ALL UP1, P0 ;  /* 0x00000000003f7886 */ /* 0x000fe20000020000 */
[----:B------:R-:W0:Y:S01]  /*0450*/  @P2 LDC R9, c[0x0][0x10] ;  /* 0x00000400ff092b82 */ /* 0x000e220000000800 */
[----:B--2---:R-:W-:Y:S02]  /*0460*/  @P2 IMAD.MOV.U32 R2, RZ, RZ, R10 ;  /* 0x000000ffff022224 */ /* 0x004fe400078e000a */
[----:B------:R-:W-:Y:S01]  /*0470*/  @!UP0 UMOV UR6, 0x400 ;  /* 0x0000040000068882 */ /* 0x000fe20000000000 */
[----:B------:R-:W-:-:S04]  /*0480*/  @!UP0 UIADD3 UR4, -UR4, 0x100000, URZ ;  /* 0x0010000004048890 */ /* 0x000fc8000fffe13f */
[----:B------:R-:W-:Y:S02]  /*0490*/  @!UP0 USHF.L.U32 UR5, UR4, 0xb, URZ ;  /* 0x0000000b04058899 */ /* 0x000fe4000800063f */
[----:B------:R-:W-:Y:S01]  /*04a0*/  @!UP0 USHF.L.U32 UR4, UR4, 0x1, URZ ;  /* 0x0000000104048899 */ /* 0x000fe2000800063f */
[----:B------:R-:W-:Y:S02]  /*04b0*/  @P2 IMAD.MOV.U32 R3, RZ, RZ, RZ ;  /* 0x000000ffff032224 */ /* 0x000fe400078e00ff */
[----:B------:R-:W-:Y:S01]  /*04c0*/  @P2 IMAD.MOV.U32 R13, RZ, RZ, RZ ;  /* 0x000000ffff0d2224 */ /* 0x000fe200078e00ff */
[----:B------:R-:W1:Y:S08]  /*04d0*/  @!UP0 S2UR UR7, SR_CgaCtaId ;  /* 0x00000000000789c3 */ /* 0x000e700000008800 */
[----:B------:R-:W2:Y:S01]  /*04e0*/  @!P2 LDC R7, c[0x0][0xc] ;  /* 0x00000300ff07ab82 */ /* 0x000ea20000000800 */
[----:B0-----:R-:W-:-:S04]  /*04f0*/  @P2 IMAD.WIDE.U32 R2, R8, R9, R2 ;  /* 0x0000000908022225 */ /* 0x001fc800078e0002 */
[----:B------:R-:W-:Y:S02]  /*0500*/  IMAD.MOV.U32 R9, RZ, RZ, RZ ;  /* 0x000000ffff097224 */ /* 0x000fe400078e00ff */
[----:B------:R-:W-:Y:S01]  /*0510*/  @P2 IMAD.IADD R3, R3, 0x1, R13 ;  /* 0x0000000103032824 */ /* 0x000fe200078e020d */
[----:B-1----:R-:W-:Y:S01]  /*0520*/  @!UP0 ULEA UR6, UR7, UR6, 0x18 ;  /* 0x0000000607068291 */ /* 0x002fe2000f8ec03f */
[----:B------:R-:W-:Y:S01]  /*0530*/  VOTEU.ALL UP0, P0 ;  /* 0x00000000003f7886 */ /* 0x000fe20000000000 */
[----:B------:R-:W-:-:S04]  /*0540*/  ISETP.NE.AND P0, PT, R5, 0x3, PT ;  /* 0x000000030500780c */ /* 0x000fc80003f05270 */
[----:B------:R-:W-:-:S04]  /*0550*/  ISETP.EQ.OR P0, PT, R5, RZ, !P0 ;  /* 0x000000ff0500720c */ /* 0x000fc80004702670 */
[----:B------:R-:W-:Y:S01]  /*0560*/  ISETP.EQ.AND P0, PT, R6, RZ, P0 ;  /* 0x000000ff0600720c */ /* 0x000fe20000702270 */
[----:B------:R-:W0:Y:S02]  /*0570*/  FENCE.VIEW.ASYNC.S ;  /* 0x00000000000073c6 */ /* 0x000e240000000000 */
[----:B0-----:R0:W3:Y:S01]  /*0580*/  @!UP0 SYNCS.EXCH.64 URZ, [UR6+0x80], UR4 ;  /* 0x00008004063f85b2 */ /* 0x0010e20008000100 */
[----:B--2---:R-:W-:Y:S01]  /*0590*/  @!P2 IMAD.WIDE.U32 R6, R7, R10, R8 ;  /* 0x0000000a0706a225 */ /* 0x004fe200078e0008 */
[----:B------:R-:W-:-:S03]  /*05a0*/  SEL R4, RZ, 0x1, !P0 ;  /* 0x00000001ff047807 */ /* 0x000fc60004000000 */
[----:B------:R-:W-:Y:S02]  /*05b0*/  @!P2 IMAD.MOV.U32 R2, RZ, RZ, R6 ;  /* 0x000000ffff02a224 */ /* 0x000fe400078e0006 */
[----:B------:R-:W-:Y:S01]  /*05c0*/  @!P2 IMAD.MOV.U32 R3, RZ, RZ, R7 ;  /* 0x000000ffff03a224 */ /* 0x000fe200078e0007 */
[----:B------:R-:W-:Y:S01]  /*05d0*/  SEL R4, R4, 0x2, P1 ;  /* 0x0000000204047807 */ /* 0x000fe20000800000 */
[----:B------:R0:W3:Y:S01]  /*05e0*/  @!UP1 SYNCS.EXCH.64 URZ, [UR6+0x88], UR4 ;  /* 0x00008804063f95b2 */ /* 0x0000e20008000100 */
[----:B------:R-:W-:Y:S01]  /*05f0*/  NOP ;  /* 0x0000000000007918 */ /* 0x000fe20000000000 */
[----:B---34-:R-:W-:Y:S06]  /*0600*/  BAR.SYNC.DEFER_BLOCKING 0x0 ;  /* 0x0000000000007b1d */ /* 0x018fec0000010000 */
[----:B------:R-:W-:Y:S05]  /*0610*/  @!P3 BRA `(.L_x_3) ;  /* 0x0000007400ccb947 */ /* 0x000fea0003800000 */
[----:B------:R-:W-:-:S13]  /*0620*/  ISETP.GT.U32.AND P0, PT, R11, 0x1, PT ;  /* 0x000000010b00780c */ /* 0x000fda0003f04070 */
[----:B0-----:R-:W-:Y:S05]  /*0630*/  @P0 EXIT ;  /* 0x000000000000094d */ /* 0x001fea0003800000 */
[----:B------:R-:W-:Y:S01]  /*0640*/  ULDC.64 UR4, c[0x0][0x650] ;  /* 0x0001940000047ab9 */ /* 0x000fe20000000a00 */
[----:B------:R-:W-:Y:S01]  /*0650*/  PRMT R12, RZ, 0x7610, R12 ;  /* 0x00007610ff0c7816 */ /* 0x000fe2000000000c */
[----:B------:R-:W-:Y:S01]  /*0660*/  IMAD.MOV.U32 R6, RZ, RZ, -0x1 ;  /* 0xffffffffff067424 */ /* 0x000fe200078e00ff */
[----:B------:R-:W-:Y:S01]  /*0670*/  ISETP.GE.U32.AND P0, PT, R2, UR4, PT ;  /* 0x0000000402007c0c */ /* 0x000fe2000bf06070 */
[----:B------:R-:W-:Y:S02]  /*0680*/  IMAD.MOV.U32 R7, RZ, RZ, -0x1 ;  /* 0xffffffffff077424 */ /* 0x000fe400078e00ff */
[----:B------:R-:W-:Y:S01]  /*0690*/  IMAD.MOV.U32 R5, RZ, RZ, -0x1 ;  /* 0xffffffffff057424 */ /* 0x000fe200078e00ff */
[----:B------:R-:W-:-:S13]  /*06a0*/  ISETP.GE.U32.AND.EX P0, PT, R3, UR5, PT, P0 ;  /* 0x0000000503007c0c */ /* 0x000fda000bf06100 */
[----:B------:R-:W-:Y:S05]  /*06b0*/  @P0 BRA `(.L_x_4) ;  /* 0x00000004005c0947 */ /* 0x000fea0003800000 */
[----:B------:R-:W0:Y:S01]  /*06c0*/  LDC.64 R16, c[0x0][0x628] ;  /* 0x00018a00ff107b82 */ /* 0x000e220000000a00 */
[----:B------:R-:W-:Y:S02]  /*06d0*/  IMAD.MOV.U32 R6, RZ, RZ, R2 ;  /* 0x000000ffff067224 */ /* 0x000fe400078e0002 */
[----:B------:R-:W-:-:S05]  /*06e0*/  IMAD.MOV.U32 R7, RZ, RZ, R3 ;  /* 0x000000ffff077224 */ /* 0x000fca00078e0003 */
[----:B------:R-:W1:Y:S08]  /*06f0*/  LDC R18, c[0x0][0x630] ;  /* 0x00018c00ff127b82 */ /* 0x000e700000000800 */
[----:B------:R-:W2:Y:S01]  /*0700*/  LDC.64 R20, c[0x0][0x620] ;  /* 0x00018800ff147b82 */ /* 0x000ea20000000a00 */
[----:B0-----:R-:W-:-:S04]  /*0710*/  ISETP.NE.U32.AND P0, PT, R16, RZ, PT ;  /* 0x000000ff1000720c */ /* 0x001fc80003f05070 */
[----:B------:R-:W-:-:S13]  /*0720*/  ISETP.NE.AND.EX P0, PT, R17, RZ, PT, P0 ;  /* 0x000000ff1100720c */ /* 0x000fda0003f05300 */
[----:B-12---:R-:W-:Y:S05]  /*0730*/  @!P0 BRA `(.L_x_5) ;  /* 0x0000000000288947 */ /* 0x006fea0003800000 */
[----:B------:R-:W0:Y:S02]  /*0740*/  LDC R5, c[0x0][0x634] ;  /* 0x00018d00ff057b82 */ /* 0x000e240000000800 */
[----:B0-----:R-:W-:-:S05]  /*0750*/  IADD3 R5, P0, R2, R5, RZ ;  /* 0x0000000502057210 */ /* 0x001fca0007f1e0ff */
[----:B------:R-:W-:-:S04]  /*0760*/  IMAD.X R11, RZ, RZ, R3, P0 ;  /* 0x000000ffff0b7224 */ /* 0x000fc800000e0603 */
[----:B------:R-:W-:-:S04]  /*0770*/  IMAD.WIDE.U32 R6, R11, R16, RZ ;  /* 0x000000100b067225 */ /* 0x000fc800078e00ff */
[----:B------:R-:W-:-:S04]  /*0780*/  IMAD.WIDE.U32 R12, P0, R5, R17, R6 ;  /* 0x00000011050c7225 */ /* 0x000fc80007800006 */
[----:B------:R-:W-:-:S04]  /*0790*/  IMAD.WIDE.U32 R6, R5, R16, RZ ;  /* 0x0000001005067225 */ /* 0x000fc800078e00ff */
[----:B------:R-:W-:Y:S01]  /*07a0*/  IMAD.X R15, RZ, RZ, RZ, P0 ;  /* 0x000000ffff0f7224 */ /* 0x000fe200000e06ff */
[----:B------:R-:W-:Y:S01]  /*07b0*/  IADD3 RZ, P0, R7, R12, RZ ;  /* 0x0000000c07ff7210 */ /* 0x000fe20007f1e0ff */
[----:B------:R-:W-:-:S04]  /*07c0*/  IMAD.MOV.U32 R14, RZ, RZ, R13 ;  /* 0x000000ffff0e7224 */ /* 0x000fc800078e000d */
[----:B------:R-:W-:-:S08]  /*07d0*/  IMAD.WIDE.U32.X R6, R11, R17, R14, P0 ;  /* 0x000000110b067225 */ /* 0x000fd000000e040e */
.L_x_5:
[--C-:B------:R-:W-:Y:S01]  /*07e0*/  SHF.R.U64 R26, R6, R18, R7.reuse ;  /* 0x00000012061a7219 */ /* 0x100fe20000001207 */
[----:B------:R-:W0:Y:S01]  /*07f0*/  LDC.64 R22, c[0x0][0x640] ;  /* 0x00019000ff167b82 */ /* 0x000e220000000a00 */
[----:B------:R-:W-:Y:S01]  /*0800*/  I2FP.F32.U32 R5, R8 ;  /* 0x0000000800057245 */ /* 0x000fe20000201000 */
[----:B------:R-:W-:Y:S01]  /*0810*/  ULDC UR4, c[0x0][0x150] ;  /* 0x0000540000047ab9 */ /* 0x000fe20000000800 */
[----:B------:R-:W-:Y:S02]  /*0820*/  SHF.R.U32.HI R6, RZ, R18, R7 ;  /* 0x00000012ff067219 */ /* 0x000fe40000011607 */
[----:B------:R-:W-:Y:S01]  /*0830*/  IADD3 R11, P0, RZ, -R26, RZ ;  /* 0x8000001aff0b7210 */ /* 0x000fe20007f1e0ff */
[----:B------:R-:W-:Y:S01]  /*0840*/  FMUL R5, R5, UR4 ;  /* 0x0000000405057c20 */ /* 0x000fe20008400000 */
[----:B------:R-:W-:Y:S01]  /*0850*/  ULDC UR4, c[0x0][0x154] ;  /* 0x0000550000047ab9 */ /* 0x000fe20000000800 */
[----:B------:R-:W1:Y:S02]  /*0860*/  LDC R14, c[0x0][0x618] ;  /* 0x00018600ff0e7b82 */ /* 0x000e640000000800 */
[----:B------:R-:W-:-:S02]  /*0870*/  IMAD.X R13, RZ, RZ, ~R6, P0 ;  /* 0x000000ffff0d7224 */ /* 0x000fc400000e0e06 */
[----:B------:R-:W2:Y:S01]  /*0880*/  F2I.U32.TRUNC.NTZ R5, R5 ;  /* 0x0000000500057305 */ /* 0x000ea2000020f000 */
[----:B------:R-:W-:-:S03]  /*0890*/  IMAD.WIDE.U32 R6, R11, R20, R2 ;  /* 0x000000140b067225 */ /* 0x000fc600078e0002 */
[----:B------:R-:W3:Y:S01]  /*08a0*/  LDC R9, c[0x0][0x144] ;  /* 0x00005100ff097b82 */ /* 0x000ee20000000800 */
[----:B------:R-:W-:-:S04]  /*08b0*/  IMAD R12, R13, R20, RZ ;  /* 0x000000140d0c7224 */ /* 0x000fc800078e02ff */
[----:B------:R-:W-:Y:S02]  /*08c0*/  IMAD R11, R11, R21, R12 ;  /* 0x000000150b0b7224 */ /* 0x000fe400078e020c */
[----:B------:R-:W-:Y:S01]  /*08d0*/  IMAD.MOV.U32 R12, RZ, RZ, 0x1 ;  /* 0x00000001ff0c7424 */ /* 0x000fe200078e00ff */
[----:B------:R-:W4:Y:S01]  /*08e0*/  LDC R18, c[0x0][0x608] ;  /* 0x00018200ff127b82 */ /* 0x000f220000000800 */
[----:B------:R-:W-:Y:S01]  /*08f0*/  IMAD.IADD R11, R7, 0x1, R11 ;  /* 0x00000001070b7824 */ /* 0x000fe200078e020b */
[----:B0-----:R-:W-:Y:S01]  /*0900*/  ISETP.NE.U32.AND P0, PT, R22, RZ, PT ;  /* 0x000000ff1600720c */ /* 0x001fe20003f05070 */
[----:B--2---:R-:W-:-:S03]  /*0910*/  IMAD.MOV R7, RZ, RZ, -R5 ;  /* 0x000000ffff077224 */ /* 0x004fc600078e0a05 */
[----:B------:R-:W-:Y:S02]  /*0920*/  ISETP.NE.AND.EX P0, PT, R23, RZ, PT, P0 ;  /* 0x000000ff1700720c */ /* 0x000fe40003f05300 */
[----:B------:R-:W0:Y:S01]  /*0930*/  LDC R13, c[0x0][0x658] ;  /* 0x00019600ff0d7b82 */ /* 0x000e220000000800 */
[--C-:B-1----:R-:W-:Y:S02]  /*0940*/  SHF.R.U64 R16, R6, R14, R11.reuse ;  /* 0x0000000e06107219 */ /* 0x102fe4000000120b */
[----:B------:R-:W-:Y:S02]  /*0950*/  I2FP.F32.U32 R6, R10 ;  /* 0x0000000a00067245 */ /* 0x000fe40000201000 */
[----:B------:R-:W-:-:S03]  /*0960*/  SHF.R.U32.HI R11, RZ, R14, R11 ;  /* 0x0000000eff0b7219 */ /* 0x000fc6000001160b */
[----:B------:R-:W1:Y:S01]  /*0970*/  LDC R17, c[0x0][0x148] ;  /* 0x00005200ff117b82 */ /* 0x000e620000000800 */
[----:B---3--:R-:W-:Y:S02]  /*0980*/  IMAD R5, R9, R7, R8 ;  /* 0x0000000709057224 */ /* 0x008fe400078e0208 */
[----:B------:R-:W-:Y:S01]  /*0990*/  FMUL R7, R6, UR4 ;  /* 0x0000000406077c20 */ /* 0x000fe20008400000 */
[----:B------:R-:W-:-:S03]  /*09a0*/  IMAD.MOV.U32 R6, RZ, RZ, -0x1 ;  /* 0xffffffffff067424 */ /* 0x000fc600078e00ff */
[----:B------:R2:W3:Y:S01]  /*09b0*/  F2I.U32.TRUNC.NTZ R15, R7 ;  /* 0x00000007000f7305 */ /* 0x0004e2000020f000 */
[----:B------:R-:W1:Y:S01]  /*09c0*/  LDC R21, c[0x0][0x600] ;  /* 0x00018000ff157b82 */ /* 0x000e620000000800 */
[-CC-:B----4-:R-:W-:Y:S02]  /*09d0*/  SHF.R.U64 R27, R16, R18.reuse, R11.reuse ;  /* 0x00000012101b7219 */ /* 0x190fe4000000120b */
[----:B------:R-:W-:-:S05]  /*09e0*/  SHF.R.U32.HI R8, RZ, R18, R11 ;  /* 0x00000012ff087219 */ /* 0x000fca000001160b */
[----:B------:R-:W4:Y:S01]  /*09f0*/  LDC R20, c[0x0][0x648] ;  /* 0x00019200ff147b82 */ /* 0x000f220000000800 */
[-CC-:B0-----:R-:W-:Y:S02]  /*0a00*/  SHF.R.U64 R18, R27, R13.reuse, R8.reuse ;  /* 0x0000000d1b127219 */ /* 0x181fe40000001208 */
[-C--:B------:R-:W-:Y:S02]  /*0a10*/  SHF.L.U32 R6, R6, R13.reuse, RZ ;  /* 0x0000000d06067219 */ /* 0x080fe400000006ff */
[-C--:B------:R-:W-:Y:S02]  /*0a20*/  SHF.R.U32.HI R8, RZ, R13.reuse, R8 ;  /* 0x0000000dff087219 */ /* 0x080fe40000011608 */
[----:B------:R-:W-:Y:S01]  /*0a30*/  LOP3.LUT R14, RZ, R6, RZ, 0x33, !PT ;  /* 0x00000006ff0e7212 */ /* 0x000fe200078e33ff */
[----:B------:R-:W0:Y:S01]  /*0a40*/  LDC R25, c[0x0][0x638] ;  /* 0x00018e00ff197b82 */ /* 0x000e220000000800 */
[----:B------:R-:W-:Y:S01]  /*0a50*/  SHF.L.U32 R11, R12, R13, RZ ;  /* 0x0000000d0c0b7219 */ /* 0x000fe200000006ff */
[----:B------:R-:W-:-:S02]  /*0a60*/  IMAD.MOV.U32 R6, RZ, RZ, R18 ;  /* 0x000000ffff067224 */ /* 0x000fc400078e0012 */
[----:B--2---:R-:W-:-:S04]  /*0a70*/  IMAD.MOV.U32 R7, RZ, RZ, R8 ;  /* 0x000000ffff077224 */ /* 0x004fc800078e0008 */
[----:B------:R-:W2:Y:S01]  /*0a80*/  LDC R24, c[0x0][0x610] ;  /* 0x00018400ff187b82 */ /* 0x000ea20000000800 */
[----:B---3--:R-:W-:Y:S05]  /*0a90*/  @!P0 BRA `(.L_x_6) ;  /* 0x0000000000288947 */ /* 0x008fea0003800000 */
[----:B------:R-:W3:Y:S02]  /*0aa0*/  LDC R13, c[0x0][0x64c] ;  /* 0x00019300ff0d7b82 */ /* 0x000ee40000000800 */
[----:B---3--:R-:W-:-:S05]  /*0ab0*/  IADD3 R13, P0, R18, R13, RZ ;  /* 0x0000000d120d7210 */ /* 0x008fca0007f1e0ff */
        /* <DEDUP_REMOVED lines=8> */
.L_x_6:
[----:B----4-:R-:W-:Y:S01]  /*0b40*/  SHF.R.U64 R6, R6, R20, R7 ;  /* 0x0000001406067219 */ /* 0x010fe20000001207 */
[----:B-1----:R-:W-:Y:S01]  /*0b50*/  VIADD R7, R21, 0xffffffff ;  /* 0xffffffff15077836 */ /* 0x002fe20000000000 */
[----:B------:R-:W-:Y:S01]  /*0b60*/  LOP3.LUT R14, R27, R14, RZ, 0xc0, !PT ;  /* 0x0000000e1b0e7212 */ /* 0x000fe200078ec0ff */
[----:B------:R-:W-:Y:S02]  /*0b70*/  IMAD.MOV R15, RZ, RZ, -R15 ;  /* 0x000000ffff0f7224 */ /* 0x000fe400078e0a0f */
[----:B------:R-:W-:Y:S01]  /*0b80*/  IMAD.MOV R8, RZ, RZ, -R6 ;  /* 0x000000ffff087224 */ /* 0x000fe200078e0a06 */
[----:B------:R-:W-:Y:S01]  /*0b90*/  LOP3.LUT R7, R16, R7, RZ, 0xc0, !PT ;  /* 0x0000000710077212 */ /* 0x000fe200078ec0ff */
[----:B------:R-:W-:Y:S02]  /*0ba0*/  IMAD R14, R11, R6, R14 ;  /* 0x000000060b0e7224 */ /* 0x000fe400078e020e */
[----:B------:R-:W-:Y:S02]  /*0bb0*/  @P2 IMAD R5, R17, R15, R10 ;  /* 0x0000000f11052224 */ /* 0x000fe400078e020a */
[----:B0-----:R-:W-:-:S02]  /*0bc0*/  IMAD R6, R8, R25, R18 ;  /* 0x0000001908067224 */ /* 0x001fc400078e0212 */
[----:B--2---:R-:W-:Y:S02]  /*0bd0*/  IMAD R5, R14, R24, R5 ;  /* 0x000000180e057224 */ /* 0x004fe400078e0205 */
[----:B------:R-:W-:Y:S02]  /*0be0*/  IMAD R6, R6, R21, R7 ;  /* 0x0000001506067224 */ /* 0x000fe400078e0207 */
[----:B------:R-:W-:-:S03]  /*0bf0*/  IMAD.MOV.U32 R12, RZ, RZ, 0x1 ;  /* 0x00000001ff0c7424 */ /* 0x000fc600078e00ff */
[----:B------:R-:W-:Y:S02]  /*0c00*/  SEL R7, R6, R5, !P2 ;  /* 0x0000000506077207 */ /* 0x000fe40005000000 */
[----:B------:R-:W-:Y:S01]  /*0c10*/  SEL R6, R5, R6, !P2 ;  /* 0x0000000605067207 */ /* 0x000fe20005000000 */
[----:B------:R-:W-:-:S07]  /*0c20*/  IMAD.MOV.U32 R5, RZ, RZ, R26 ;  /* 0x000000ffff057224 */ /* 0x000fce00078e001a */
.L_x_4:
[----:B------:R-:W-:-:S08]  /*0c30*/  NOP ;  /* 0x0000000000007918 */ /* 0x000fd00000000000 */
[----:B------:R-:W0:Y:S02]  /*0c40*/  USETMAXREG.TRY_ALLOC.CTAPOOL UP0, 0xe8 ;  /* 0x000000e8000079c8 */ /* 0x000e240008000600 */
[----:B0-----:R-:W-:-:S13]  /*0c50*/  PLOP3.LUT P0, PT, PT, PT, UP0, 0x80, 0x0 ;  /* 0x000000000000781c */ /* 0x001fda0003f0f008 */
[----:B------:R-:W-:Y:S05]  /*0c60*/  @!P0 BRA `(.L_x_4) ;  /* 0xfffffffc00f08947 */ /* 0x000fea000383ffff */
[----:B------:R-:W-:Y:S01]  /*0c70*/  ULDC.64 UR4, c[0x0][0x598] ;  /* 0x0001660000047ab9 */ /* 0x000fe20000000a00 */
[----:B------:R-:W-:Y:S01]  /*0c80*/  ULDC.64 UR16, c[0x0][0x208] ;  /* 0x0000820000107ab9 */ /* 0x000fe20000000a00 */
[----:B------:R-:W-:-:S04]  /*0c90*/  ISETP.NE.U32.AND P0, PT, RZ, UR4, PT ;  /* 0x00000004ff007c0c */ /* 0x000fc8000bf05070 */
[----:B------:R-:W-:-:S13]  /*0ca0*/  ISETP.NE.AND.EX P0, PT, RZ, UR5, PT, P0 ;  /* 0x00000005ff007c0c */ /* 0x000fda000bf05300 */
[----:B------:R-:W-:Y:S05]  /*0cb0*/  @!P0 BRA `(.L_x_7) ;  /* 0x00000000001c8947 */ /* 0x000fea0003800000 */
[----:B------:R-:W0:Y:S02]  /*0cc0*/  LDC.64 R8, c[0x0][0x598] ;  /* 0x00016600ff087b82 */ /* 0x000e240000000a00 */
[----:B0-----:R-:W2:Y:S02]  /*0cd0*/  LDG.E.64 R8, desc[UR16][R8.64] ;  /* 0x0000001008087981 */ /* 0x001ea4000c1e1b00 */
[----:B--2---:R-:W-:-:S04]  /*0ce0*/  ISETP.NE.U32.AND P0, PT, R8, RZ, PT ;  /* 0x000000ff0800720c */ /* 0x004fc80003f05070 */
[----:B------:R-:W-:-:S13]  /*0cf0*/  ISETP.NE.AND.EX P0, PT, R9, RZ, PT, P0 ;  /* 0x000000ff0900720c */ /* 0x000fda0003f05300 */
[----:B------:R-:W-:Y:S05]  /*0d00*/  @!P0 BRA `(.L_x_7) ;  /* 0x0000000000088947 */ /* 0x000fea0003800000 */
[----:B------:R0:W5:Y:S01]  /*0d10*/  LD.E R8, desc[UR16][R8.64] ;  /* 0x0000001008087980 */ /* 0x000162000c101900 */
[----:B------:R-:W-:Y:S05]  /*0d20*/  BRA `(.L_x_8) ;  /* 0x0000000000207947 */ /* 0x000fea0003800000 */
.L_x_7:
[----:B------:R-:W-:Y:S02]  /*0d30*/  ULDC.64 UR4, c[0x0][0x588] ;  /* 0x0001620000047ab9 */ /* 0x000fe40000000a00 */
[----:B------:R-:W-:-:S04]  /*0d40*/  ISETP.NE.U32.AND P0, PT, RZ, UR4, PT ;  /* 0x00000004ff007c0c */ /* 0x000fc8000bf05070 */
[----:B------:R-:W-:-:S13]  /*0d50*/  ISETP.NE.AND.EX P0, PT, RZ, UR5, PT, P0 ;  /* 0x00000005ff007c0c */ /* 0x000fda000bf05300 */
[----:B------:R-:W-:Y:S05]  /*0d60*/  @!P0 BRA `(.L_x_9) ;  /* 0x00000000000c8947 */ /* 0x000fea0003800000 */
[----:B------:R-:W0:Y:S02]  /*0d70*/  LDC.64 R8, c[0x0][0x588] ;  /* 0x00016200ff087b82 */ /* 0x000e240000000a00 */
[----:B0-----:R1:W5:Y:S01]  /*0d80*/  LDG.E R8, desc[UR16][R8.64] ;  /* 0x0000001008087981 */ /* 0x001362000c1e1900 */
[----:B------:R-:W-:Y:S05]  /*0d90*/  BRA `(.L_x_8) ;  /* 0x0000000000047947 */ /* 0x000fea0003800000 */
.L_x_9:
[----:B------:R-:W2:Y:S02]  /*0da0*/  LDC R8, c[0x0][0x580] ;  /* 0x00016000ff087b82 */ /* 0x000ea40000000800 */
.L_x_8:
[----:B------:R-:W-:Y:S02]  /*0db0*/  ULDC.64 UR4, c[0x0][0x5a0] ;  /* 0x0001680000047ab9 */ /* 0x000fe40000000a00 */
[----:B------:R-:W-:-:S04]  /*0dc0*/  ISETP.NE.U32.AND P0, PT, RZ, UR4, PT ;  /* 0x00000004ff007c0c */ /* 0x000fc8000bf05070 */
[----:B------:R-:W-:-:S13]  /*0dd0*/  ISETP.NE.AND.EX P0, PT, RZ, UR5, PT, P0 ;  /* 0x00000005ff007c0c */ /* 0x000fda000bf05300 */
[----:B------:R-:W-:Y:S05]  /*0de0*/  @!P0 BRA `(.L_x_10) ;  /* 0x00000000001c8947 */ /* 0x000fea0003800000 */
[----:B------:R-:W3:Y:S02]  /*0df0*/  LDC.64 R10, c[0x0][0x5a0] ;  /* 0x00016800ff0a7b82 */ /* 0x000ee40000000a00 */
[----:B---3--:R-:W3:Y:S02]  /*0e00*/  LDG.E.64 R10, desc[UR16][R10.64] ;  /* 0x000000100a0a7981 */ /* 0x008ee4000c1e1b00 */
[----:B---3--:R-:W-:-:S04]  /*0e10*/  ISETP.NE.U32.AND P0, PT, R10, RZ, PT ;  /* 0x000000ff0a00720c */ /* 0x008fc80003f05070 */
[----:B------:R-:W-:-:S13]  /*0e20*/  ISETP.NE.AND.EX P0, PT, R11, RZ, PT, P0 ;  /* 0x000000ff0b00720c */ /* 0x000fda0003f05300 */
[----:B------:R-:W-:Y:S05]  /*0e30*/  @!P0 BRA `(.L_x_10) ;  /* 0x0000000000088947 */ /* 0x000fea0003800000 */
[----:B01----:R0:W5:Y:S01]  /*0e40*/  LD.E R9, desc[UR16][R10.64] ;  /* 0x000000100a097980 */ /* 0x003162000c101900 */
[----:B------:R-:W-:Y:S05]  /*0e50*/  BRA `(.L_x_11) ;  /* 0x0000000000207947 */ /* 0x000fea0003800000 */
.L_x_10:
[----:B------:R-:W-:Y:S02]  /*0e60*/  ULDC.64 UR4, c[0x0][0x590] ;  /* 0x0001640000047ab9 */ /* 0x000fe40000000a00 */
[----:B------:R-:W-:-:S04]  /*0e70*/  ISETP.NE.U32.AND P0, PT, RZ, UR4, PT ;  /* 0x00000004ff007c0c */ /* 0x000fc8000bf05070 */
[----:B------:R-:W-:-:S13]  /*0e80*/  ISETP.NE.AND.EX P0, PT, RZ, UR5, PT, P0 ;  /* 0x00000005ff007c0c */ /* 0x000fda000bf05300 */
[----:B------:R-:W-:Y:S05]  /*0e90*/  @!P0 BRA `(.L_x_12) ;  /* 0x00000000000c8947 */ /* 0x000fea0003800000 */
[----:B------:R-:W0:Y:S02]  /*0ea0*/  LDC.64 R10, c[0x0][0x590] ;  /* 0x00016400ff0a7b82 */ /* 0x000e240000000a00 */
[----:B01----:R1:W5:Y:S01]  /*0eb0*/  LDG.E R9, desc[UR16][R10.64] ;  /* 0x000000100a097981 */ /* 0x003362000c1e1900 */
[----:B------:R-:W-:Y:S05]  /*0ec0*/  BRA `(.L_x_11) ;  /* 0x0000000000047947 */ /* 0x000fea0003800000 */
.L_x_12:
[----:B01----:R-:W3:Y:S02]  /*0ed0*/  LDC R9, c[0x0][0x584] ;  /* 0x00016100ff097b82 */ /* 0x003ee40000000800 */
.L_x_11:
[----:B------:R-:W-:-:S13]  /*0ee0*/  LOP3.LUT P0, RZ, R12, 0xff, RZ, 0xc0, !PT ;  /* 0x000000ff0cff7812 */ /* 0x000fda000780c0ff */
[----:B------:R-:W-:Y:S05]  /*0ef0*/  @!P0 EXIT ;  /* 0x000000000000894d */ /* 0x000fea0003800000 */
[----:B------:R-:W-:Y:S01]  /*0f00*/  ULDC UR4, c[0x0][0x28c] ;  /* 0x0000a30000047ab9 */ /* 0x000fe20000000800 */
[----:B------:R-:W-:Y:S01]  /*0f10*/  LOP3.LUT R138, R4, 0x1, RZ, 0xfc, !PT ;  /* 0x00000001048a7812 */ /* 0x000fe200078efcff */
[----:B------:R-:W-:-:S04]  /*0f20*/  UIADD3 UR4, UR4, 0x7f, URZ ;  /* 0x0000007f04047890 */ /* 0x000fc8000fffe03f */
[----:B------:R-:W-:-:S04]  /*0f30*/  USHF.R.S32.HI UR5, URZ, 0x1f, UR4 ;  /* 0x0000001f3f057899 */ /* 0x000fc80008011404 */
[----:B------:R-:W-:-:S03]  /*0f40*/  ULEA.HI UR5, UR5, UR4, URZ, 0x7 ;  /* 0x0000000405057291 */ /* 0x000fc6000f8f383f */
[----:B------:R-:W-:Y:S01]  /*0f50*/  UMOV UR4, URZ ;  /* 0x0000003f00047c82 */ /* 0x000fe20008000000 */
[----:B------:R-:W-:-:S03]  /*0f60*/  USHF.R.S32.HI UR9, URZ, 0x7, UR5 ;  /* 0x000000073f097899 */ /* 0x000fc60008011405 */
[----:B------:R-:W-:-:S09]  /*0f70*/  UMOV UR5, URZ ;  /* 0x0000003f00057c82 */ /* 0x000fd20008000000 */
.L_x_165:
[----:B01----:R-:W-:Y:S01]  /*0f80*/  LOP3.LUT R10, R0, 0x80, RZ, 0xc0, !PT ;  /* 0x00000080000a7812 */ /* 0x003fe200078ec0ff */
[----:B------:R-:W0:Y:S01]  /*0f90*/  S2UR UR13, SR_CgaCtaId ;  /* 0x00000000000d79c3 */ /* 0x000e220000008800 */
[----:B------:R-:W-:Y:S01]  /*0fa0*/  UMOV UR12, 0x400 ;  /* 0x00000400000c7882 */ /* 0x000fe20000000000 */
[----:B------:R-:W-:Y:S01]  /*0fb0*/  UMOV UR6, URZ ;  /* 0x0000003f00067c82 */ /* 0x000fe20008000000 */
[----:B------:R-:W-:Y:S01]  /*0fc0*/  SHF.R.U32.HI R10, RZ, 0x7, R10 ;  /* 0x00000007ff0a7819 */ /* 0x000fe2000001160a */
[----:B------:R-:W-:Y:S01]  /*0fd0*/  UMOV UR7, URZ ;  /* 0x0000003f00077c82 */ /* 0x000fe20008000000 */
[----:B------:R-:W-:Y:S01]  /*0fe0*/  UMOV UR18, UR5 ;  /* 0x0000000500127c82 */ /* 0x000fe20008000000 */
[----:B------:R-:W-:Y:S02]  /*0ff0*/  CS2R R14, SRZ ;  /* 0x00000000000e7805 */ /* 0x000fe4000001ff00 */
[----:B------:R-:W-:Y:S01]  /*1000*/  CS2R R12, SRZ ;  /* 0x00000000000c7805 */ /* 0x000fe2000001ff00 */
[----:B------:R-:W1:Y:S01]  /*1010*/  LDC R11, c[0x0][0x28c] ;  /* 0x0000a300ff0b7b82 */ /* 0x000e620000000800 */
[----:B------:R-:W4:Y:S01]  /*1020*/  SHFL.IDX PT, R10, R10, RZ, 0x1f ;  /* 0x00001fff0a0a7589 */ /* 0x000f2200000e0000 */
[----:B------:R-:W-:-:S02]  /*1030*/  CS2R R16, SRZ ;  /* 0x0000000000107805 */ /* 0x000fc4000001ff00 */
[----:B------:R-:W-:Y:S02]  /*1040*/  CS2R R18, SRZ ;  /* 0x0000000000127805 */ /* 0x000fe4000001ff00 */
[----:B------:R-:W-:Y:S02]  /*1050*/  CS2R R20, SRZ ;  /* 0x0000000000147805 */ /* 0x000fe4000001ff00 */
[----:B------:R-:W-:Y:S02]  /*1060*/  CS2R R22, SRZ ;  /* 0x0000000000167805 */ /* 0x000fe4000001ff00 */
[----:B------:R-:W-:Y:S02]  /*1070*/  CS2R R88, SRZ ;  /* 0x0000000000587805 */ /* 0x000fe4000001ff00 */
[----:B------:R-:W-:Y:S02]  /*1080*/  CS2R R90, SRZ ;  /* 0x00000000005a7805 */ /* 0x000fe4000001ff00 */
        /* <DEDUP_REMOVED lines=16> */
[----:B-1----:R-:W-:Y:S02]  /*1190*/  ISETP.GE.AND P0, PT, R11, 0x1, PT ;  /* 0x000000010b00780c */ /* 0x002fe40003f06270 */
[----:B------:R-:W-:Y:S02]  /*11a0*/  CS2R R124, SRZ ;  /* 0x00000000007c7805 */ /* 0x000fe4000001ff00 */
[----:B----4-:R-:W-:-:S02]  /*11b0*/  R2UR UR8, R10 ;  /* 0x000000000a0872ca */ /* 0x010fc400000e0000 */
[----:B------:R-:W-:Y:S02]  /*11c0*/  CS2R R126, SRZ ;  /* 0x00000000007e7805 */ /* 0x000fe4000001ff00 */
[----:B------:R-:W-:Y:S02]  /*11d0*/  CS2R R128, SRZ ;  /* 0x0000000000807805 */ /* 0x000fe4000001ff00 */
[----:B------:R-:W-:Y:S02]  /*11e0*/  CS2R R130, SRZ ;  /* 0x0000000000827805 */ /* 0x000fe4000001ff00 */
[----:B------:R-:W-:Y:S02]  /*11f0*/  CS2R R132, SRZ ;  /* 0x0000000000847805 */ /* 0x000fe4000001ff00 */
[----:B------:R-:W-:Y:S02]  /*1200*/  CS2R R134, SRZ ;  /* 0x0000000000867805 */ /* 0x000fe4000001ff00 */
[----:B------:R-:W-:Y:S01]  /*1210*/  CS2R R136, SRZ ;  /* 0x0000000000887805 */ /* 0x000fe2000001ff00 */
[----:B------:R-:W-:Y:S01]  /*1220*/  IMAD.MOV.U32 R139, RZ, RZ, RZ ;  /* 0x000000ffff8b7224 */ /* 0x000fe200078e00ff */
[----:B------:R-:W-:Y:S01]  /*1230*/  CS2R R24, SRZ ;  /* 0x0000000000187805 */ /* 0x000fe2000001ff00 */
[----:B------:R-:W-:Y:S01]  /*1240*/  IMAD.MOV.U32 R141, RZ, RZ, RZ ;  /* 0x000000ffff8d7224 */ /* 0x000fe200078e00ff */
[----:B---3--:R-:W-:Y:S01]  /*1250*/  CS2R R26, SRZ ;  /* 0x00000000001a7805 */ /* 0x008fe2000001ff00 */
[----:B------:R-:W-:Y:S01]  /*1260*/  IMAD.U32 R142, RZ, RZ, UR4 ;  /* 0x00000004ff8e7e24 */ /* 0x000fe2000f8e00ff */
[----:B------:R-:W-:Y:S01]  /*1270*/  CS2R R28, SRZ ;  /* 0x00000000001c7805 */ /* 0x000fe2000001ff00 */
[----:B------:R-:W-:Y:S01]  /*1280*/  ULEA.HI UR10, UR8, UR8, URZ, 0x1 ;  /* 0x00000008080a7291 */ /* 0x000fe2000f8f083f */
[----:B------:R-:W-:-:S02]  /*1290*/  CS2R R30, SRZ ;  /* 0x00000000001e7805 */ /* 0x000fc4000001ff00 */
[----:B------:R-:W-:Y:S02]  /*12a0*/  CS2R R32, SRZ ;  /* 0x0000000000207805 */ /* 0x000fe4000001ff00 */
[----:B------:R-:W-:Y:S01]  /*12b0*/  CS2R R34, SRZ ;  /* 0x0000000000227805 */ /* 0x000fe2000001ff00 */
[----:B------:R-:W-:Y:S01]  /*12c0*/  ULOP3.LUT UR11, UR10, 0x7fffe, URZ, 0xc0, !UPT ;  /* 0x0007fffe0a0b7892 */ /* 0x000fe2000f8ec03f */
[----:B------:R-:W-:Y:S01]  /*12d0*/  CS2R R36, SRZ ;  /* 0x0000000000247805 */ /* 0x000fe2000001ff00 */
[----:B0-----:R-:W-:Y:S01]  /*12e0*/  ULEA UR10, UR13, UR12, 0x18 ;  /* 0x0000000c0d0a7291 */ /* 0x001fe2000f8ec03f */
[----:B------:R-:W-:Y:S01]  /*12f0*/  CS2R R38, SRZ ;  /* 0x0000000000267805 */ /* 0x000fe2000001ff00 */
[----:B------:R-:W-:Y:S01]  /*1300*/  UIADD3 UR11, UR8, -UR11, URZ ;  /* 0x8000000b080b7290 */ /* 0x000fe2000fffe03f */
[----:B------:R-:W-:Y:S02]  /*1310*/  CS2R R40, SRZ ;  /* 0x0000000000287805 */ /* 0x000fe4000001ff00 */
[----:B------:R-:W-:Y:S01]  /*1320*/  CS2R R42, SRZ ;  /* 0x00000000002a7805 */ /* 0x000fe2000001ff00 */
[----:B------:R-:W-:Y:S01]  /*1330*/  UMOV UR8, URZ ;  /* 0x0000003f00087c82 */ /* 0x000fe20008000000 */
[----:B------:R-:W-:Y:S01]  /*1340*/  ULEA UR11, UR11, UR10, 0xd ;  /* 0x0000000a0b0b7291 */ /* 0x000fe2000f8e683f */
[----:B------:R-:W-:-:S02]  /*1350*/  CS2R R44, SRZ ;  /* 0x00000000002c7805 */ /* 0x000fc4000001ff00 */
[----:B------:R-:W-:Y:S02]  /*1360*/  CS2R R46, SRZ ;  /* 0x00000000002e7805 */ /* 0x000fe4000001ff00 */
[----:B------:R-:W-:Y:S01]  /*1370*/  CS2R R48, SRZ ;  /* 0x0000000000307805 */ /* 0x000fe2000001ff00 */
[----:B------:R-:W-:Y:S01]  /*1380*/  UIADD3 UR11, UR11, 0x180, URZ ;  /* 0x000001800b0b7890 */ /* 0x000fe2000fffe03f */
[----:B------:R-:W-:Y:S02]  /*1390*/  CS2R R50, SRZ ;  /* 0x0000000000327805 */ /* 0x000fe4000001ff00 */
[----:B------:R-:W-:Y:S02]  /*13a0*/  CS2R R52, SRZ ;  /* 0x0000000000347805 */ /* 0x000fe4000001ff00 */
[----:B------:R-:W-:Y:S01]  /*13b0*/  CS2R R54, SRZ ;  /* 0x0000000000367805 */ /* 0x000fe2000001ff00 */
[----:B------:R-:W-:Y:S01]  /*13c0*/  USHF.R.U32.HI UR11, URZ, 0x4, UR11 ;  /* 0x000000043f0b7899 */ /* 0x000fe2000801160b */
[----:B------:R-:W-:-:S02]  /*13d0*/  CS2R R56, SRZ ;  /* 0x0000000000387805 */ /* 0x000fc4000001ff00 */
[----:B------:R-:W-:Y:S02]  /*13e0*/  CS2R R58, SRZ ;  /* 0x00000000003a7805 */ /* 0x000fe4000001ff00 */
[----:B------:R-:W-:Y:S01]  /*13f0*/  CS2R R60, SRZ ;  /* 0x00000000003c7805 */ /* 0x000fe2000001ff00 */
[----:B------:R-:W-:Y:S01]  /*1400*/  ULOP3.LUT UR11, UR11, 0x3fff, URZ, 0xc0, !UPT ;  /* 0x00003fff0b0b7892 */ /* 0x000fe2000f8ec03f */
        /* <DEDUP_REMOVED lines=12> */
[----:B------:R-:W-:Y:S01]  /*14d0*/  CS2R R86, SRZ ;  /* 0x0000000000567805 */ /* 0x000fe2000001ff00 */
[----:B------:R-:W-:Y:S06]  /*14e0*/  @!P0 BRA `(.L_x_13) ;  /* 0x0000000800608947 */ /* 0x000fec0003800000 */
[----:B------:R-:W-:-:S13]  /*14f0*/  ISETP.NE.AND P1, PT, R138, 0x3, PT ;  /* 0x000000038a00780c */ /* 0x000fda0003f25270 */
[----:B------:R-:W-:Y:S05]  /*1500*/  @!P1 BRA `(.L_x_14) ;  /* 0x0000000000049947 */ /* 0x000fea0003800000 */
[----:B------:R-:W-:Y:S01]  /*1510*/  BPT.TRAP 0x1 ;  /* 0x000000040000795c */ /* 0x000fe20000300000 */
.L_x_14:
[----:B------:R-:W-:Y:S01]  /*1520*/  ULEA UR6, UR5, UR10, 0x3 ;  /* 0x0000000a05067291 */ /* 0x000fe2000f8e183f */
[----:B------:R-:W-:-:S05]  /*1530*/  IMAD.U32 R10, RZ, RZ, UR4 ;  /* 0x00000004ff0a7e24 */ /* 0x000fca000f8e00ff */
[----:B------:R-:W-:-:S04]  /*1540*/  SHF.L.U32 R10, R10, 0x1f, RZ ;  /* 0x0000001f0a0a7819 */ /* 0x000fc800000006ff */
[----:B------:R0:W1:Y:S01]  /*1550*/  SYNCS.PHASECHK.TRANS64.TRYWAIT P0, [UR6], R10 ;  /* 0x0000000aff0075a7 */ /* 0x0000620008000146 */
[----:B------:R-:W-:Y:S05]  /*1560*/  @!P1 BRA `(.L_x_15) ;  /* 0x0000000000049947 */ /* 0x000fea0003800000 */
[----:B------:R-:W-:Y:S01]  /*1570*/  BPT.TRAP 0x1 ;  /* 0x000000040000795c */ /* 0x000fe20000300000 */
.L_x_15:
[----:B-1----:R-:W-:Y:S05]  /*1580*/  @P0 BRA `(.L_x_16) ;  /* 0x0000000000080947 */ /* 0x002fea0003800000 */
[----:B------:R-:W1:Y:S02]  /*1590*/  SYNCS.PHASECHK.TRANS64.TRYWAIT P0, [UR6], R10 ;  /* 0x0000000aff0075a7 */ /* 0x000e640008000146 */
[----:B-1----:R-:W-:Y:S05]  /*15a0*/  @!P0 BRA `(.L_x_17) ;  /* 0x0000007c00e08947 */ /* 0x002fea0003800000 */
.L_x_16:
[----:B------:R-:W-:Y:S01]  /*15b0*/  UIADD3 UR6, UR10, 0x1c180, URZ ;  /* 0x0001c1800a067890 */ /* 0x000fe2000fffe03f */
[----:B------:R-:W-:Y:S01]  /*15c0*/  WARPGROUP.ARRIVE ;  /* 0x00000000000079c5 */ /* 0x000fe20000000000 */
[----:B------:R-:W-:Y:S01]  /*15d0*/  ULOP3.LUT UR8, UR11, 0x10000, URZ, 0xfc, !UPT ;  /* 0x000100000b087892 */ /* 0x000fe2000f8efc3f */
[----:B------:R-:W-:Y:S01]  /*15e0*/  CS2R R14, SRZ ;  /* 0x00000000000e7805 */ /* 0x000fe2000001ff00 */
[----:B------:R-:W-:Y:S01]  /*15f0*/  USHF.R.U32.HI UR6, URZ, 0x4, UR6 ;  /* 0x000000043f067899 */ /* 0x000fe20008011606 */
[----:B------:R-:W-:Y:S01]  /*1600*/  CS2R R12, SRZ ;  /* 0x00000000000c7805 */ /* 0x000fe2000001ff00 */
[----:B------:R-:W-:Y:S01]  /*1610*/  UMOV UR13, 0x40000040 ;  /* 0x40000040000d7882 */ /* 0x000fe20000000000 */
[----:B------:R-:W-:Y:S01]  /*1620*/  UMOV UR15, 0x40000040 ;  /* 0x40000040000f7882 */ /* 0x000fe20000000000 */
[----:B------:R-:W-:Y:S01]  /*1630*/  ULOP3.LUT UR6, UR6, 0x3fff, URZ, 0xc0, !UPT ;  /* 0x00003fff06067892 */ /* 0x000fe2000f8ec03f */
[----:B------:R-:W-:Y:S02]  /*1640*/  CS2R R16, SRZ ;  /* 0x0000000000107805 */ /* 0x000fe4000001ff00 */
[----:B------:R-:W-:-:S02]  /*1650*/  CS2R R18, SRZ ;  /* 0x0000000000127805 */ /* 0x000fc4000001ff00 */
[----:B------:R-:W-:Y:S01]  /*1660*/  CS2R R20, SRZ ;  /* 0x0000000000147805 */ /* 0x000fe2000001ff00 */
[----:B------:R-:W-:Y:S01]  /*1670*/  ULOP3.LUT UR7, UR6, 0x10000, URZ, 0xfc, !UPT ;  /* 0x0001000006077892 */ /* 0x000fe2000f8efc3f */
[----:B------:R-:W-:Y:S01]  /*1680*/  CS2R R22, SRZ ;  /* 0x0000000000167805 */ /* 0x000fe2000001ff00 */
[----:B------:R-:W-:Y:S01]  /*1690*/  ULEA UR6, UR5, UR8, 0xa ;  /* 0x0000000805067291 */ /* 0x000fe2000f8e503f */
[----:B------:R-:W-:Y:S01]  /*16a0*/  CS2R R88, SRZ ;  /* 0x0000000000587805 */ /* 0x000fe2000001ff00 */
[----:B------:R-:W-:Y:S01]  /*16b0*/  ULEA UR7, UR5, UR7, 0xa ;  /* 0x0000000705077291 */ /* 0x000fe2000f8e503f */
[----:B------:R-:W-:Y:S02]  /*16c0*/  CS2R R90, SRZ ;  /* 0x00000000005a7805 */ /* 0x000fe4000001ff00 */
[----:B------:R-:W-:Y:S02]  /*16d0*/  CS2R R92, SRZ ;  /* 0x00000000005c7805 */ /* 0x000fe4000001ff00 */
[----:B------:R-:W-:-:S02]  /*16e0*/  CS2R R94, SRZ ;  /* 0x00000000005e7805 */ /* 0x000fc4000001ff00 */
[----:B------:R-:W-:Y:S01]  /*16f0*/  CS2R R96, SRZ ;  /* 0x0000000000607805 */ /* 0x000fe2000001ff00 */
[----:B------:R-:W-:Y:S01]  /*1700*/  UMOV UR12, UR6 ;  /* 0x00000006000c7c82 */ /* 0x000fe20008000000 */
[----:B------:R-:W-:Y:S01]  /*1710*/  CS2R R98, SRZ ;  /* 0x0000000000627805 */ /* 0x000fe2000001ff00 */
[----:B------:R-:W-:Y:S01]  /*1720*/  UMOV UR14, UR7 ;  /* 0x00000007000e7c82 */ /* 0x000fe20008000000 */
[----:B------:R-:W-:Y:S01]  /*1730*/  CS2R R100, SRZ ;  /* 0x0000000000647805 */ /* 0x000fe2000001ff00 */
[----:B------:R-:W-:Y:S01]  /*1740*/  QGMMA.64x128x32.F32.E5M2.E4M3 R24, gdesc[UR12], RZ, !UPT ;  /* 0x01e000000c1879f3 */ /* 0x000fe2000c7018ff */
[----:B------:R-:W-:Y:S01]  /*1750*/  UIADD3 UR12, UR6, 0x2, URZ ;  /* 0x00000002060c7890 */ /* 0x000fe2000fffe03f */
[----:B------:R-:W-:Y:S01]  /*1760*/  CS2R R102, SRZ ;  /* 0x0000000000667805 */ /* 0x000fe2000001ff00 */
[----:B------:R-:W-:Y:S01]  /*1770*/  UIADD3 UR14, UR7, 0x2, URZ ;  /* 0x00000002070e7890 */ /* 0x000fe2000fffe03f */
[----:B------:R-:W-:Y:S01]  /*1780*/  CS2R R104, SRZ ;  /* 0x0000000000687805 */ /* 0x000fe2000001ff00 */
[----:B------:R-:W-:Y:S01]  /*1790*/  UMOV UR13, 0x40000040 ;  /* 0x40000040000d7882 */ /* 0x000fe20000000000 */
[----:B------:R-:W-:Y:S01]  /*17a0*/  UMOV UR15, 0x40000040 ;  /* 0x40000040000f7882 */ /* 0x000fe20000000000 */
        /* <DEDUP_REMOVED lines=16> */
[----:B------:R-:W-:Y:S02]  /*18b0*/  IMAD.MOV.U32 R139, RZ, RZ, RZ ;  /* 0x000000ffff8b7224 */ /* 0x000fe400078e00ff */
[----:B------:R-:W-:Y:S01]  /*18c0*/  IMAD.MOV.U32 R141, RZ, RZ, RZ ;  /* 0x000000ffff8d7224 */ /* 0x000fe200078e00ff */
[----:B------:R-:W-:Y:S01]  /*18d0*/  QGMMA.64x128x32.F32.E5M2.E4M3 R24, gdesc[UR12], R24 ;  /* 0x01e000000c1879f3 */ /* 0x000fe20008701818 */
[----:B------:R-:W-:Y:S02]  /*18e0*/  UIADD3 UR12, UR6, 0x4, URZ ;  /* 0x00000004060c7890 */ /* 0x000fe4000fffe03f */
[----:B------:R-:W-:Y:S01]  /*18f0*/  UIADD3 UR14, UR7, 0x4, URZ ;  /* 0x00000004070e7890 */ /* 0x000fe2000fffe03f */
[----:B------:R-:W-:Y:S01]  /*1900*/  UMOV UR13, 0x40000040 ;  /* 0x40000040000d7882 */ /* 0x000fe20000000000 */
[----:B------:R-:W-:-:S07]  /*1910*/  UMOV UR15, 0x40000040 ;  /* 0x40000040000f7882 */ /* 0x000fce0000000000 */
[----:B------:R-:W-:Y:S01]  /*1920*/  QGMMA.64x128x32.F32.E5M2.E4M3 R24, gdesc[UR12], R24 ;  /* 0x01e000000c1879f3 */ /* 0x000fe20008701818 */
[----:B------:R-:W-:Y:S02]  /*1930*/  UIADD3 UR14, UR7, 0x6, URZ ;  /* 0x00000006070e7890 */ /* 0x000fe4000fffe03f */
[----:B------:R-:W-:Y:S01]  /*1940*/  UIADD3 UR12, UR6, 0x6, URZ ;  /* 0x00000006060c7890 */ /* 0x000fe2000fffe03f */
[----:B------:R-:W-:Y:S01]  /*1950*/  ULDC UR7, c[0x0][0x50c] ;  /* 0x0001430000077ab9 */ /* 0x000fe20000000800 */
[----:B------:R-:W-:Y:S01]  /*1960*/  UMOV UR13, 0x40000040 ;  /* 0x40000040000d7882 */ /* 0x000fe20000000000 */
[----:B------:R-:W-:Y:S01]  /*1970*/  UISETP.NE.AND UP0, UPT, UR7, 0x4, UPT ;  /* 0x000000040700788c */ /* 0x000fe2000bf05270 */
[----:B------:R-:W-:Y:S01]  /*1980*/  UMOV UR15, 0x40000040 ;  /* 0x40000040000f7882 */ /* 0x000fe20000000000 */
[----:B------:R-:W-:Y:S02]  /*1990*/  UMOV UR6, 0x4 ;  /* 0x0000000400067882 */ /* 0x000fe40000000000 */
[----:B------:R-:W-:-:S06]  /*19a0*/  USEL UR7, URZ, 0x1, UP0 ;  /* 0x000000013f077887 */ /* 0x000fcc0008000000 */
[----:B------:R-:W-:Y:S01]  /*19b0*/  ISETP.NE.AND P0, PT, RZ, UR7, PT ;  /* 0x00000007ff007c0c */ /* 0x000fe2000bf05270 */
[----:B------:R-:W-:-:S12]  /*19c0*/  QGMMA.64x128x32.F32.E5M2.E4M3 R24, gdesc[UR12], R24, gsb0 ;  /* 0x01e000000c1879f3 */ /* 0x000fd80008001818 */
[----:B------:R-:W-:Y:S05]  /*19d0*/  @!P0 BRA `(.L_x_18) ;  /* 0x0000000400088947 */ /* 0x000fea0003800000 */
[----:B------:R-:W-:Y:S02]  /*19e0*/  WARPGROUP.DEPBAR.LE gsb0, 0x0 ;  /* 0x00008000000079c5 */ /* 0x000fe40000010000 */
[----:B------:R-:W-:-:S01]  /*19f0*/  FADD R141, RZ, R24 ;  /* 0x00000018ff8d7221 */ /* 0x000fc20000000000 */
[----:B------:R-:W-:Y:S01]  /*1a00*/  FADD R136, RZ, R25 ;  /* 0x00000019ff887221 */ /* 0x000fe20000000000 */
        /* <DEDUP_REMOVED lines=62> */
[----:B------:R-:W-:-:S06]  /*1df0*/  UMOV UR6, URZ ;  /* 0x0000003f00067c82 */ /* 0x000fcc0008000000 */
.L_x_18:
[----:B------:R-:W-:-:S04]  /*1e00*/  UIADD3 UR18, UR5, 0x1, URZ ;  /* 0x0000000105127890 */ /* 0x000fc8000fffe03f */
[----:B------:R-:W-:-:S04]  /*1e10*/  UISETP.NE.AND UP0, UPT, UR18, 0x7, UPT ;  /* 0x000000071200788c */ /* 0x000fc8000bf05270 */
[----:B------:R-:W-:Y:S02]  /*1e20*/  USEL UR8, URZ, 0x1, UP0 ;  /* 0x000000013f087887 */ /* 0x000fe40008000000 */
[----:B------:R-:W-:Y:S02]  /*1e30*/  USEL UR18, UR18, URZ, UP0 ;  /* 0x0000003f12127287 */ /* 0x000fe40008000000 */
[----:B------:R-:W-:-:S06]  /*1e40*/  ULOP3.LUT UR8, UR4, UR8, URZ, 0x3c, !UPT ;  /* 0x0000000804087292 */ /* 0x000fcc000f8e3c3f */
[----:B------:R-:W-:Y:S01]  /*1e50*/  IMAD.U32 R142, RZ, RZ, UR8 ;  /* 0x00000008ff8e7e24 */ /* 0x000fe2000f8e00ff */
[----:B------:R-:W-:-:S06]  /*1e60*/  UMOV UR8, 0x1 ;  /* 0x0000000100087882 */ /* 0x000fcc0000000000 */
.L_x_13:
[----:B------:R-:W-:-:S04]  /*1e70*/  UISETP.LT.AND UP0, UPT, UR9, 0x1, UPT ;  /* 0x000000010900788c */ /* 0x000fc8000bf01270 */
[----:B------:R-:W-:-:S04]  /*1e80*/  USEL UR12, UR9, 0x1, UP0 ;  /* 0x00000001090c7887 */ /* 0x000fc80008000000 */
[----:B------:R-:W-:-:S04]  /*1e90*/  UIADD3 UR12, UR9, -UR12, URZ ;  /* 0x8000000c090c7290 */ /* 0x000fc8000fffe03f */
[----:B------:R-:W-:-:S06]  /*1ea0*/  UISETP.GE.AND UP0, UPT, UR12, 0x1, UPT ;  /* 0x000000010c00788c */ /* 0x000fcc000bf06270 */
[----:B------:R-:W-:-:S13]  /*1eb0*/  PLOP3.LUT P0, PT, PT, PT, UP0, 0x80, 0x0 ;  /* 0x000000000000781c */ /* 0x000fda0003f0f008 */
[----:B------:R-:W-:Y:S05]  /*1ec0*/  @!P0 BRA `(.L_x_19) ;  /* 0x0000000800348947 */ /* 0x000fea0003800000 */
[----:B01----:R-:W-:Y:S01]  /*1ed0*/  IMAD.U32 R10, RZ, RZ, UR12 ;  /* 0x0000000cff0a7e24 */ /* 0x003fe2000f8e00ff */
[----:B------:R-:W-:Y:S01]  /*1ee0*/  UMOV UR19, UR5 ;  /* 0x0000000500137c82 */ /* 0x000fe20008000000 */
[----:B------:R-:W-:-:S05]  /*1ef0*/  ULDC UR20, c[0x0][0x50c] ;  /* 0x0001430000147ab9 */ /* 0x000fca0000000800 */
.L_x_27:
[----:B------:R-:W-:-:S13]  /*1f00*/  ISETP.NE.AND P1, PT, R138, 0x3, PT ;  /* 0x000000038a00780c */ /* 0x000fda0003f25270 */
[----:B01----:R-:W-:Y:S05]  /*1f10*/  @!P1 BRA `(.L_x_20) ;  /* 0x0000000000049947 */ /* 0x003fea0003800000 */
[----:B------:R-:W-:Y:S01]  /*1f20*/  BPT.TRAP 0x1 ;  /* 0x000000040000795c */ /* 0x000fe20000300000 */
.L_x_20:
[----:B------:R-:W0:Y:S01]  /*1f30*/  S2UR UR12, SR_CgaCtaId ;  /* 0x00000000000c79c3 */ /* 0x000e220000008800 */
[----:B------:R-:W-:Y:S01]  /*1f40*/  UMOV UR10, 0x400 ;  /* 0x00000400000a7882 */ /* 0x000fe20000000000 */
[----:B------:R-:W-:Y:S01]  /*1f50*/  SHF.L.U32 R11, R142, 0x1f, RZ ;  /* 0x0000001f8e0b7819 */ /* 0x000fe200000006ff */
[----:B0-----:R-:W-:-:S04]  /*1f60*/  ULEA UR10, UR12, UR10, 0x18 ;  /* 0x0000000a0c0a7291 */ /* 0x001fc8000f8ec03f */
[----:B------:R-:W-:-:S09]  /*1f70*/  ULEA UR12, UR18, UR10, 0x3 ;  /* 0x0000000a120c7291 */ /* 0x000fd2000f8e183f */
[----:B------:R0:W1:Y:S01]  /*1f80*/  SYNCS.PHASECHK.TRANS64.TRYWAIT P0, [UR12], R11 ;  /* 0x0000000bff0075a7 */ /* 0x000062000800014c */
[----:B------:R-:W-:Y:S05]  /*1f90*/  @!P1 BRA `(.L_x_21) ;  /* 0x0000000000049947 */ /* 0x000fea0003800000 */
[----:B------:R-:W-:Y:S01]  /*1fa0*/  BPT.TRAP 0x1 ;  /* 0x000000040000795c */ /* 0x000fe20000300000 */
.L_x_21:
[----:B-1----:R-:W-:Y:S05]  /*1fb0*/  @P0 BRA `(.L_x_22) ;  /* 0x0000000000080947 */ /* 0x002fea0003800000 */
[----:B------:R-:W1:Y:S02]  /*1fc0*/  SYNCS.PHASECHK.TRANS64.TRYWAIT P0, [UR12], R11 ;  /* 0x0000000bff0075a7 */ /* 0x000e64000800014c */
[----:B-1----:R-:W-:Y:S05]  /*1fd0*/  @!P0 BRA `(.L_x_23) ;  /* 0x00000074006c8947 */ /* 0x002fea0003800000 */
.L_x_22:
[----:B------:R-:W-:Y:S01]  /*1fe0*/  UIADD3 UR12, UR10, 0x1c180, URZ ;  /* 0x0001c1800a0c7890 */ /* 0x000fe2000fffe03f */
[----:B------:R-:W-:Y:S01]  /*1ff0*/  WARPGROUP.ARRIVE ;  /* 0x00000000000079c5 */ /* 0x000fe20000000000 */
[----:B------:R-:W-:Y:S02]  /*2000*/  UISETP.NE.AND UP0, UPT, UR7, URZ, UPT ;  /* 0x0000003f0700728c */ /* 0x000fe4000bf05270 */
[----:B------:R-:W-:Y:S02]  /*2010*/  USHF.R.U32.HI UR12, URZ, 0x4, UR12 ;  /* 0x000000043f0c7899 */ /* 0x000fe4000801160c */
[----:B------:R-:W-:Y:S02]  /*2020*/  USEL UR8, UR8, URZ, !UP0 ;  /* 0x0000003f08087287 */ /* 0x000fe4000c000000 */
[----:B------:R-:W-:Y:S02]  /*2030*/  ULOP3.LUT UR12, UR12, 0x3fff, URZ, 0xc0, !UPT ;  /* 0x00003fff0c0c7892 */ /* 0x000fe4000f8ec03f */
[----:B------:R-:W-:-:S02]  /*2040*/  UISETP.NE.U32.AND UP0, UPT, UR8, URZ, UPT ;  /* 0x0000003f0800728c */ /* 0x000fc4000bf05070 */
[----:B------:R-:W-:Y:S02]  /*2050*/  ULOP3.LUT UR7, UR11, 0x10000, URZ, 0xfc, !UPT ;  /* 0x000100000b077892 */ /* 0x000fe4000f8efc3f */
[----:B------:R-:W-:Y:S02]  /*2060*/  ULOP3.LUT UR8, UR12, 0x10000, URZ, 0xfc, !UPT ;  /* 0x000100000c087892 */ /* 0x000fe4000f8efc3f */
[----:B------:R-:W-:Y:S02]  /*2070*/  ULEA UR7, UR18, UR7, 0xa ;  /* 0x0000000712077291 */ /* 0x000fe4000f8e503f */
[----:B------:R-:W-:Y:S01]  /*2080*/  ULEA UR8, UR18, UR8, 0xa ;  /* 0x0000000812087291 */ /* 0x000fe2000f8e503f */
[----:B------:R-:W-:Y:S01]  /*2090*/  UMOV UR13, 0x40000040 ;  /* 0x40000040000d7882 */ /* 0x000fe20000000000 */
[----:B------:R-:W-:Y:S01]  /*20a0*/  UMOV UR15, 0x40000040 ;  /* 0x40000040000f7882 */ /* 0x000fe20000000000 */
[----:B------:R-:W-:Y:S02]  /*20b0*/  UIADD3 UR6, UR6, 0x4, URZ ;  /* 0x0000000406067890 */ /* 0x000fe4000fffe03f */
[----:B------:R-:W-:-:S02]  /*20c0*/  UMOV UR12, UR7 ;  /* 0x00000007000c7c82 */ /* 0x000fc40008000000 */
[----:B------:R-:W-:Y:S02]  /*20d0*/  UMOV UR14, UR8 ;  /* 0x00000008000e7c82 */ /* 0x000fe40008000000 */
[----:B------:R-:W-:Y:S01]  /*20e0*/  QGMMA.64x128x32.F32.E5M2.E4M3 R24, gdesc[UR12], R24, UP0 ;  /* 0x01e000000c1879f3 */ /* 0x000fe2000bf01818 */
[----:B------:R-:W-:Y:S02]  /*20f0*/  UIADD3 UR12, UR7, 0x2, URZ ;  /* 0x00000002070c7890 */ /* 0x000fe4000fffe03f */
[----:B------:R-:W-:Y:S01]  /*2100*/  UIADD3 UR14, UR8, 0x2, URZ ;  /* 0x00000002080e7890 */ /* 0x000fe2000fffe03f */
[----:B------:R-:W-:Y:S01]  /*2110*/  UMOV UR13, 0x40000040 ;  /* 0x40000040000d7882 */ /* 0x000fe20000000000 */
[----:B------:R-:W-:Y:S01]  /*2120*/  UMOV UR15, 0x40000040 ;  /* 0x40000040000f7882 */ /* 0x000fe20000000000 */
[----:B------:R-:W-:-:S06]  /*2130*/  UISETP.NE.AND UP0, UPT, UR6, UR20, UPT ;  /* 0x000000140600728c */ /* 0x000fcc000bf05270 */
        /* <DEDUP_REMOVED lines=8> */
[----:B------:R-:W-:Y:S01]  /*21c0*/  UMOV UR13, 0x40000040 ;  /* 0x40000040000d7882 */ /* 0x000fe20000000000 */
[----:B------:R-:W-:Y:S01]  /*21d0*/  UMOV UR15, 0x40000040 ;  /* 0x40000040000f7882 */ /* 0x000fe20000000000 */
[----:B------:R-:W-:-:S06]  /*21e0*/  USEL UR7, URZ, 0x1, UP0 ;  /* 0x000000013f077887 */ /* 0x000fcc0008000000 */
[----:B------:R-:W-:Y:S01]  /*21f0*/  ISETP.NE.AND P0, PT, RZ, UR7, PT ;  /* 0x00000007ff007c0c */ /* 0x000fe2000bf05270 */
[----:B------:R-:W-:Y:S03]  /*2200*/  QGMMA.64x128x32.F32.E5M2.E4M3 R24, gdesc[UR12], R24, gsb0 ;  /* 0x01e000000c1879f3 */ /* 0x000fe60008001818 */
[----:B------:R-:W-:-:S09]  /*2210*/  WARPGROUP.DEPBAR.LE gsb0, 0x1 ;  /* 0x00008000000079c5 */ /* 0x000fd20000010100 */
[----:B------:R-:W-:Y:S05]  /*2220*/  @!P0 BRA `(.L_x_24) ;  /* 0x0000000400088947 */ /* 0x000fea0003800000 */
[----:B------:R-:W-:Y:S02]  /*2230*/  WARPGROUP.DEPBAR.LE gsb0, 0x0 ;  /* 0x00008000000079c5 */ /* 0x000fe40000010000 */
[----:B------:R-:W-:-:S01]  /*2240*/  FADD R141, R24, R141 ;  /* 0x0000008d188d7221 */ /* 0x000fc20000000000 */
[----:B------:R-:W-:Y:S01]  /*2250*/  FADD R136, R25, R136 ;  /* 0x0000008819887221 */ /* 0x000fe20000000000 */
        /* <DEDUP_REMOVED lines=62> */
[----:B------:R-:W-:-:S06]  /*2640*/  UMOV UR6, URZ ;  /* 0x0000003f00067c82 */ /* 0x000fcc0008000000 */
.L_x_24:
[----:B------:R-:W-:Y:S05]  /*2650*/  @!P1 BRA `(.L_x_25) ;  /* 0x0000000000049947 */ /* 0x000fea0003800000 */
[----:B------:R-:W-:Y:S01]  /*2660*/  BPT.TRAP 0x1 ;  /* 0x000000040000795c */ /* 0x000fe20000300000 */
.L_x_25:
[----:B------:R-:W-:Y:S01]  /*2670*/  ULEA UR8, UR19, UR10, 0x3 ;  /* 0x0000000a13087291 */ /* 0x000fe2000f8e183f */
[----:B------:R-:W-:-:S03]  /*2680*/  ISETP.GT.U32.AND P0, PT, R4, 0x1, PT ;  /* 0x000000010400780c */ /* 0x000fc60003f04070 */
[----:B------:R-:W-:-:S04]  /*2690*/  UIADD3 UR8, UR8, 0x38, URZ ;  /* 0x0000003808087890 */ /* 0x000fc8000fffe03f */
[----:B------:R-:W-:-:S09]  /*26a0*/  UPRMT UR8, URZ, 0x654, UR8 ;  /* 0x000006543f087896 */ /* 0x000fd20008000008 */
[----:B------:R-:W-:Y:S01]  /*26b0*/  SYNCS.ARRIVE.TRANS64.RED.A1T0 RZ, [UR8], RZ ;  /* 0x000000ffffff79a7 */ /* 0x000fe20008100408 */
[----:B------:R-:W-:Y:S05]  /*26c0*/  @P0 BRA `(.L_x_26) ;  /* 0x0000000000040947 */ /* 0x000fea0003800000 */
[----:B------:R-:W-:Y:S01]  /*26d0*/  BPT.TRAP 0x1 ;  /* 0x000000040000795c */ /* 0x000fe20000300000 */
.L_x_26:
[----:B------:R-:W-:Y:S01]  /*26e0*/  UIADD3 UR18, UR18, 0x1, URZ ;  /* 0x0000000112127890 */ /* 0x000fe2000fffe03f */
[C---:B------:R-:W-:Y:S01]  /*26f0*/  ISETP.GT.AND P0, PT, R10.reuse, 0x1, PT ;  /* 0x000000010a00780c */ /* 0x040fe20003f04270 */
[----:B------:R-:W-:Y:S01]  /*2700*/  UIADD3 UR19, UR19, 0x1, URZ ;  /* 0x0000000113137890 */ /* 0x000fe2000fffe03f */
[----:B------:R-:W-:Y:S01]  /*2710*/  VIADD R10, R10, 0xffffffff ;  /* 0xffffffff0a0a7836 */ /* 0x000fe20000000000 */
[----:B------:R-:W-:Y:S02]  /*2720*/  UISETP.NE.AND UP0, UPT, UR18, 0x7, UPT ;  /* 0x000000071200788c */ /* 0x000fe4000bf05270 */
[----:B------:R-:W-:Y:S02]  /*2730*/  UISETP.NE.AND UP1, UPT, UR19, 0x7, UPT ;  /* 0x000000071300788c */ /* 0x000fe4000bf25270 */
[----:B------:R-:W-:Y:S02]  /*2740*/  USEL UR8, URZ, 0x1, UP0 ;  /* 0x000000013f087887 */ /* 0x000fe40008000000 */
[----:B------:R-:W-:-:S02]  /*2750*/  USEL UR18, UR18, URZ, UP0 ;  /* 0x0000003f12127287 */ /* 0x000fc40008000000 */
[----:B------:R-:W-:Y:S02]  /*2760*/  USEL UR19, UR19, URZ, UP1 ;  /* 0x0000003f13137287 */ /* 0x000fe40008800000 */
[----:B------:R-:W-:Y:S01]  /*2770*/  LOP3.LUT R142, R142, UR8, RZ, 0x3c, !PT ;  /* 0x000000088e8e7c12 */ /* 0x000fe2000f8e3cff */
[----:B------:R-:W-:Y:S01]  /*2780*/  UMOV UR8, 0x1 ;  /* 0x0000000100087882 */ /* 0x000fe20000000000 */
[----:B------:R-:W-:Y:S08]  /*2790*/  @P0 BRA `(.L_x_27) ;  /* 0xfffffff400d80947 */ /* 0x000ff0000383ffff */
.L_x_19:
[----:B------:R-:W-:Y:S01]  /*27a0*/  UISETP.NE.AND UP0, UPT, UR6, URZ, UPT ;  /* 0x0000003f0600728c */ /* 0x000fe2000bf05270 */
[----:B01----:R-:W0:Y:S03]  /*27b0*/  LDC R10, c[0x0][0x28c] ;  /* 0x0000a300ff0a7b82 */ /* 0x003e260000000800 */
[----:B------:R-:W-:-:S06]  /*27c0*/  USEL UR6, URZ, 0x1, !UP0 ;  /* 0x000000013f067887 */ /* 0x000fcc000c000000 */
[----:B------:R-:W-:Y:S02]  /*27d0*/  ISETP.NE.AND P0, PT, RZ, UR6, PT ;  /* 0x00000006ff007c0c */ /* 0x000fe4000bf05270 */
[----:B0-----:R-:W-:-:S11]  /*27e0*/  ISETP.GE.AND P1, PT, R10, 0x1, PT ;  /* 0x000000010a00780c */ /* 0x001fd60003f26270 */
[----:B------:R-:W-:Y:S05]  /*27f0*/  @!P0 BRA `(.L_x_28) ;  /* 0x0000000400048947 */ /* 0x000fea0003800000 */
[----:B------:R-:W-:Y:S02]  /*2800*/  WARPGROUP.DEPBAR.LE gsb0, 0x0 ;  /* 0x00008000000079c5 */ /* 0x000fe40000010000 */
[----:B------:R-:W-:Y:S01]  /*2810*/  FADD R141, R24, R141 ;  /* 0x0000008d188d7221 */ /* 0x000fe20000000000 */
        /* <DEDUP_REMOVED lines=62> */
[----:B------:R-:W-:-:S07]  /*2c00*/  FADD R14, R14, R87 ;  /* 0x000000570e0e7221 */ /* 0x000fce0000000000 */
.L_x_28:
[----:B------:R-:W-:Y:S02]  /*2c10*/  WARPGROUP.DEPBAR.LE gsb0, 0x0 ;  /* 0x00008000000079c5 */ /* 0x000fe40000010000 */
[----:B------:R-:W-:Y:S05]  /*2c20*/  @!P1 BRA `(.L_x_29) ;  /* 0x0000000000489947 */ /* 0x000fea0003800000 */
[----:B------:R-:W-:-:S13]  /*2c30*/  ISETP.NE.AND P0, PT, R138, 0x3, PT ;  /* 0x000000038a00780c */ /* 0x000fda0003f05270 */
[----:B------:R-:W-:Y:S05]  /*2c40*/  @!P0 BRA `(.L_x_30) ;  /* 0x0000000000048947 */ /* 0x000fea0003800000 */
[----:B------:R-:W-:Y:S01]  /*2c50*/  BPT.TRAP 0x1 ;  /* 0x000000040000795c */ /* 0x000fe20000300000 */
.L_x_30:
[----:B------:R-:W-:Y:S01]  /*2c60*/  UISETP.LT.AND UP0, UPT, UR9, 0x1, UPT ;  /* 0x000000010900788c */ /* 0x000fe2000bf01270 */
[----:B------:R-:W-:-:S03]  /*2c70*/  ISETP.GT.U32.AND P0, PT, R4, 0x1, PT ;  /* 0x000000010400780c */ /* 0x000fc60003f04070 */
[----:B------:R-:W-:-:S04]  /*2c80*/  USEL UR8, UR9, 0x1, UP0 ;  /* 0x0000000109087887 */ /* 0x000fc80008000000 */
[----:B------:R-:W-:-:S04]  /*2c90*/  UIADD3 UR8, UR5, UR9, -UR8 ;  /* 0x0000000905087290 */ /* 0x000fc8000fffe808 */
[----:B------:R-:W-:-:S04]  /*2ca0*/  UIMAD.WIDE.U32 UR6, UR8, 0x24924925, URZ ;  /* 0x24924925080678a5 */ /* 0x000fc8000f8e003f */
[----:B------:R-:W-:-:S04]  /*2cb0*/  UIADD3 UR6, UR8, -UR7, URZ ;  /* 0x8000000708067290 */ /* 0x000fc8000fffe03f */
[----:B------:R-:W-:-:S04]  /*2cc0*/  ULEA.HI UR6, UR6, UR7, URZ, 0x1f ;  /* 0x0000000706067291 */ /* 0x000fc8000f8ff83f */
[----:B------:R-:W-:-:S04]  /*2cd0*/  USHF.R.U32.HI UR6, URZ, 0x2, UR6 ;  /* 0x000000023f067899 */ /* 0x000fc80008011606 */
[----:B------:R-:W-:-:S04]  /*2ce0*/  UIMAD UR6, UR6, -0x7, UR8 ;  /* 0xfffffff9060678a4 */ /* 0x000fc8000f8e0208 */
[----:B------:R-:W-:-:S04]  /*2cf0*/  ULEA UR6, UR6, UR10, 0x3 ;  /* 0x0000000a06067291 */ /* 0x000fc8000f8e183f */
[----:B------:R-:W-:-:S04]  /*2d00*/  UIADD3 UR6, UR6, 0x38, URZ ;  /* 0x0000003806067890 */ /* 0x000fc8000fffe03f */
[----:B------:R-:W-:-:S09]  /*2d10*/  UPRMT UR6, URZ, 0x654, UR6 ;  /* 0x000006543f067896 */ /* 0x000fd20008000006 */
[----:B------:R-:W-:Y:S01]  /*2d20*/  SYNCS.ARRIVE.TRANS64.RED.A1T0 RZ, [UR6], RZ ;  /* 0x000000ffffff79a7 */ /* 0x000fe20008100406 */
[----:B------:R-:W-:Y:S05]  /*2d30*/  @P0 BRA `(.L_x_29) ;  /* 0x0000000000040947 */ /* 0x000fea0003800000 */
[----:B------:R-:W-:Y:S01]  /*2d40*/  BPT.TRAP 0x1 ;  /* 0x000000040000795c */ /* 0x000fe20000300000 */
.L_x_29:
[----:B------:R-:W0:Y:S01]  /*2d50*/  LDC R26, c[0x0][0x288] ;  /* 0x0000a200ff1a7b82 */ /* 0x000e220000000800 */
[--C-:B------:R-:W-:Y:S01]  /*2d60*/  SHF.R.U32.HI R10, RZ, 0x2, R0.reuse ;  /* 0x00000002ff0a7819 */ /* 0x100fe20000011600 */
[----:B------:R-:W-:Y:S01]  /*2d70*/  UIADD3 UR8, UR9, UR5, URZ ;  /* 0x0000000509087290 */ /* 0x000fe2000fffe03f */
[----:B------:R-:W-:Y:S01]  /*2d80*/  SHF.R.U32.HI R25, RZ, 0x7, R0 ;  /* 0x00000007ff197819 */ /* 0x000fe20000011600 */
[----:B------:R-:W-:Y:S01]  /*2d90*/  IMAD.SHL.U32 R29, R7, 0x80, RZ ;  /* 0x00000080071d7824 */ /* 0x000fe200078e00ff */
[----:B------:R-:W-:Y:S01]  /*2da0*/  LOP3.LUT R11, R10, 0x7, RZ, 0xc0, !PT ;  /* 0x000000070a0b7812 */ /* 0x000fe200078ec0ff */
[----:B------:R-:W-:Y:S01]  /*2db0*/  UISETP.GT.U32.AND UP0, UPT, UR8, 0x6, UPT ;  /* 0x000000060800788c */ /* 0x000fe2000bf04070 */
[----:B------:R-:W-:Y:S01]  /*2dc0*/  LOP3.LUT R24, R0, 0x60, RZ, 0xc0, !PT ;  /* 0x0000006000187812 */ /* 0x000fe200078ec0ff */
[----:B------:R-:W-:Y:S01]  /*2dd0*/  UIMAD.WIDE.U32 UR6, UR8, 0x24924925, URZ ;  /* 0x24924925080678a5 */ /* 0x000fe2000f8e003f */
[----:B------:R-:W-:Y:S01]  /*2de0*/  LOP3.LUT R10, R25, 0x1, RZ, 0xc0, !PT ;  /* 0x00000001190a7812 */ /* 0x000fe200078ec0ff */
[----:B------:R-:W-:Y:S01]  /*2df0*/  IMAD.SHL.U32 R31, R6, 0x80, RZ ;  /* 0x00000080061f7824 */ /* 0x000fe200078e00ff */
[----:B------:R-:W-:Y:S01]  /*2e00*/  SHF.R.U32.HI R28, RZ, 0x1, R24 ;  /* 0x00000001ff1c7819 */ /* 0x000fe20000011618 */
[----:B------:R-:W-:Y:S01]  /*2e10*/  ULDC UR12, c[0x0][0x284] ;  /* 0x0000a100000c7ab9 */ /* 0x000fe20000000800 */
[----:B------:R-:W-:Y:S01]  /*2e20*/  UISETP.LT.U32.AND UP0, UPT, UR9, 0x7, UP0 ;  /* 0x000000070900788c */ /* 0x000fe20008701070 */
[----:B------:R-:W-:Y:S01]  /*2e30*/  IMAD.SHL.U32 R24, R10, 0x40, RZ ;  /* 0x000000400a187824 */ /* 0x000fe200078e00ff */
[----:B------:R-:W-:Y:S01]  /*2e40*/  IADD3 R25, RZ, -R28, -R11 ;  /* 0x8000001cff197210 */ /* 0x000fe20007ffe80b */
[----:B------:R-:W-:Y:S01]  /*2e50*/  UIADD3 UR5, UR8, -UR7, URZ ;  /* 0x8000000708057290 */ /* 0x000fe2000fffe03f */
[----:B------:R-:W-:Y:S01]  /*2e60*/  SHF.R.S32.HI R34, RZ, 0x1f, R5 ;  /* 0x0000001fff227819 */ /* 0x000fe20000011405 */
[----:B------:R-:W-:Y:S01]  /*2e70*/  UISETP.GE.U32.AND UP1, UPT, UR9, 0x7, UPT ;  /* 0x000000070900788c */ /* 0x000fe2000bf26070 */
[----:B------:R-:W-:Y:S01]  /*2e80*/  LOP3.LUT R11, R24, 0x40, R11, 0xe2, !PT ;  /* 0x00000040180b7812 */ /* 0x000fe200078ee20b */
[----:B------:R-:W-:Y:S01]  /*2e90*/  IMAD.SHL.U32 R24, R0, 0x2, RZ ;  /* 0x0000000200187824 */ /* 0x000fe200078e00ff */
[----:B------:R-:W-:Y:S01]  /*2ea0*/  USEL UR6, URZ, 0x1, !UP0 ;  /* 0x000000013f067887 */ /* 0x000fe2000c000000 */
[----:B------:R-:W-:Y:S01]  /*2eb0*/  IMAD R30, R10, -0x40, R25 ;  /* 0xffffffc00a1e7824 */ /* 0x000fe200078e0219 */
[----:B------:R-:W-:Y:S01]  /*2ec0*/  LOP3.LUT R10, R0, 0x3, RZ, 0xc0, !PT ;  /* 0x00000003000a7812 */ /* 0x000fe200078ec0ff */
[----:B------:R-:W-:Y:S01]  /*2ed0*/  ULEA.HI UR5, UR5, UR7, URZ, 0x1f ;  /* 0x0000000705057291 */ /* 0x000fe2000f8ff83f */
[C---:B0-----:R-:W-:Y:S01]  /*2ee0*/  ISETP.GE.AND P0, PT, R29.reuse, R26, PT ;  /* 0x0000001a1d00720c */ /* 0x041fe20003f06270 */
[----:B------:R-:W-:Y:S01]  /*2ef0*/  ULDC.64 UR10, c[0x0][0x5d0] ;  /* 0x00017400000a7ab9 */ /* 0x000fe20000000a00 */
[----:B------:R-:W-:Y:S01]  /*2f00*/  LOP3.LUT R24, R29, 0x6, R24, 0xf8, !PT ;  /* 0x000000061d187812 */ /* 0x000fe200078ef818 */
[----:B------:R-:W-:Y:S01]  /*2f10*/  IMAD R32, R34, UR10, RZ ;  /* 0x0000000a22207c24 */ /* 0x000fe2000f8e02ff */
[C---:B------:R-:W-:Y:S01]  /*2f20*/  ISETP.GE.OR P0, PT, R31.reuse, UR12, P0 ;  /* 0x0000000c1f007c0c */ /* 0x040fe20008706670 */
[----:B------:R-:W-:Y:S01]  /*2f30*/  ULOP3.LUT UR4, UR4, UR6, URZ, 0x3c, !UPT ;  /* 0x0000000604047292 */ /* 0x000fe2000f8e3c3f */
[----:B------:R-:W-:Y:S01]  /*2f40*/  SHF.R.S32.HI R25, RZ, 0x1f, R24 ;  /* 0x0000001fff197819 */ /* 0x000fe20000011418 */
[----:B------:R-:W-:Y:S01]  /*2f50*/  USHF.R.U32.HI UR5, URZ, 0x2, UR5 ;  /* 0x000000023f057899 */ /* 0x000fe20008011605 */
[----:B------:R-:W-:Y:S01]  /*2f60*/  IMAD R10, R10, -0x2, R26 ;  /* 0xfffffffe0a0a7824 */ /* 0x000fe200078e021a */
[----:B------:R-:W-:Y:S01]  /*2f70*/  IADD3 R36, -R31, UR12, R30 ;  /* 0x0000000c1f247c10 */ /* 0x000fe2000fffe11e */
[----:B------:R-:W-:Y:S01]  /*2f80*/  IMAD.WIDE R26, R6, 0x80, RZ ;  /* 0x00000080061a7825 */ /* 0x000fe200078e02ff */
[----:B------:R-:W-:-:S02]  /*2f90*/  @UP1 ULOP3.LUT UR4, UR4, 0x1, UR5, 0x78, !UPT ;  /* 0x0000000104041892 */ /* 0x000fc4000f8e7805 */
[----:B------:R-:W-:Y:S01]  /*2fa0*/  UIMAD UR5, UR5, -0x7, UR8 ;  /* 0xfffffff9050578a4 */ /* 0x000fe2000f8e0208 */
[C---:B------:R-:W-:Y:S01]  /*2fb0*/  IMAD R33, R5.reuse, UR11, R32 ;  /* 0x0000000b05217c24 */ /* 0x040fe2000f8e0220 */
[----:B------:R-:W-:Y:S01]  /*2fc0*/  LOP3.LUT R35, R26, R11, R28, 0xfe, !PT ;  /* 0x0000000b1a237212 */ /* 0x000fe200078efe1c */
[----:B------:R-:W-:-:S04]  /*2fd0*/  IMAD.WIDE.U32 R6, R5, UR10, R24 ;  /* 0x0000000a05067c25 */ /* 0x000fc8000f8e0018 */
[----:B------:R-:W-:Y:S02]  /*2fe0*/  IMAD.IADD R7, R7, 0x1, R33 ;  /* 0x0000000107077824 */ /* 0x000fe400078e0221 */
[----:B------:R-:W-:Y:S02]  /*2ff0*/  IMAD.IADD R29, R10, 0x1, -R29 ;  /* 0x000000010a1d7824 */ /* 0x000fe400078e0a1d */
[----:B------:R-:W-:Y:S01]  /*3000*/  IMAD.MOV.U32 R28, RZ, RZ, -0x1 ;  /* 0xffffffffff1c7424 */ /* 0x000fe200078e00ff */
[----:B------:R-:W-:Y:S06]  /*3010*/  @P0 BRA `(.L_x_31) ;  /* 0x0000004400a40947 */ /* 0x000fec0003800000 */
[----:B------:R-:W0:Y:S01]  /*3020*/  LDC.64 R32, c[0x0][0x5c8] ;  /* 0x00017200ff207b82 */ /* 0x000e220000000a00 */
[----:B------:R-:W-:Y:S01]  /*3030*/  ULDC.64 UR6, c[0x0][0x5c0] ;  /* 0x0001700000067ab9 */ /* 0x000fe20000000a00 */
[----:B------:R-:W-:Y:S01]  /*3040*/  BSSY B0, `(.L_x_31) ;  /* 0x0000466000007945 */ /* 0x000fe20003800000 */
[-C--:B0-----:R-:W-:Y:S02]  /*3050*/  IMAD R10, R27, R32.reuse, RZ ;  /* 0x000000201b0a7224 */ /* 0x081fe400078e02ff */
[----:B------:R-:W-:-:S04]  /*3060*/  IMAD.WIDE.U32 R6, R35, R32, R6 ;  /* 0x0000002023067225 */ /* 0x000fc800078e0006 */
[----:B------:R-:W-:Y:S01]  /*3070*/  IMAD R31, R35, R33, R10 ;  /* 0x00000021231f7224 */ /* 0x000fe200078e020a */
[----:B------:R-:W-:Y:S02]  /*3080*/  LEA R11, P0, R32, R6, 0x3 ;  /* 0x00000006200b7211 */ /* 0x000fe400078018ff */
[----:B------:R-:W-:Y:S01]  /*3090*/  IADD3 R10, P1, R6, UR6, RZ ;  /* 0x00000006060a7c10 */ /* 0x000fe2000ff3e0ff */
[----:B------:R-:W-:Y:S01]  /*30a0*/  IMAD.IADD R31, R7, 0x1, R31 ;  /* 0x00000001071f7824 */ /* 0x000fe200078e021f */
[----:B------:R-:W-:-:S04]  /*30b0*/  IADD3 R6, P3, R11, UR6, RZ ;  /* 0x000000060b067c10 */ /* 0x000fc8000ff7e0ff */
[----:B------:R-:W-:Y:S02]  /*30c0*/  LEA.HI.X R7, R32, R31, R33, 0x3, P0 ;  /* 0x0000001f20077211 */ /* 0x000fe400000f1c21 */
[----:B---3-5:R-:W-:Y:S02]  /*30d0*/  FSETP.NEU.AND P0, PT, R9, RZ, PT ;  /* 0x000000ff0900720b */ /* 0x028fe40003f0d000 */
[----:B------:R-:W-:Y:S02]  /*30e0*/  IADD3.X R11, R31, UR7, RZ, P1, !PT ;  /* 0x000000071f0b7c10 */ /* 0x000fe40008ffe4ff */
[----:B------:R-:W-:-:S09]  /*30f0*/  IADD3.X R7, R7, UR7, RZ, P3, !PT ;  /* 0x0000000707077c10 */ /* 0x000fd20009ffe4ff */
[----:B------:R-:W-:Y:S05]  /*3100*/  @!P0 BRA `(.L_x_32) ;  /* 0x00000034005c8947 */ /* 0x000fea0003800000 */
[----:B------:R-:W-:Y:S01]  /*3110*/  ULDC.64 UR6, c[0x0][0x5b8] ;  /* 0x00016e0000067ab9 */ /* 0x000fe20000000a00 */
[----:B------:R-:W-:Y:S01]  /*3120*/  ISETP.GE.AND P0, PT, R36, 0x1, PT ;  /* 0x000000012400780c */ /* 0x000fe20003f06270 */
[----:B------:R-:W-:Y:S01]  /*3130*/  IMAD R32, R34, UR6, RZ ;  /* 0x0000000622207c24 */ /* 0x000fe2000f8e02ff */
[----:B------:R-:W-:Y:S01]  /*3140*/  ULDC.64 UR10, c[0x0][0x5a8] ;  /* 0x00016a00000a7ab9 */ /* 0x000fe20000000a00 */
[----:B------:R-:W-:Y:S01]  /*3150*/  IMAD.WIDE.U32 R30, R5, UR6, R24 ;  /* 0x00000006051e7c25 */ /* 0x000fe2000f8e0018 */
[----:B------:R-:W-:Y:S01]  /*3160*/  ISETP.LT.OR P4, PT, R29, 0x1, !P0 ;  /* 0x000000011d00780c */ /* 0x000fe20004781670 */
[----:B------:R-:W-:Y:S02]  /*3170*/  BSSY B1, `(.L_x_33) ;  /* 0x000000c000017945 */ /* 0x000fe40003800000 */
[----:B------:R-:W-:Y:S01]  /*3180*/  IMAD R5, R5, UR7, R32 ;  /* 0x0000000705057c24 */ /* 0x000fe2000f8e0220 */
[----:B------:R-:W-:-:S03]  /*3190*/  ULDC.64 UR6, c[0x0][0x5b0] ;  /* 0x00016c0000067ab9 */ /* 0x000fc60000000a00 */
[----:B------:R-:W-:Y:S02]  /*31a0*/  IMAD.IADD R31, R31, 0x1, R5 ;  /* 0x000000011f1f7824 */ /* 0x000fe400078e0205 */
[----:B------:R-:W-:Y:S02]  /*31b0*/  IMAD R5, R27, UR6, RZ ;  /* 0x000000061b057c24 */ /* 0x000fe4000f8e02ff */
[----:B------:R-:W-:-:S04]  /*31c0*/  IMAD.WIDE.U32 R24, R35, UR6, R30 ;  /* 0x0000000623187c25 */ /* 0x000fc8000f8e001e */
[----:B------:R-:W-:Y:S01]  /*31d0*/  IMAD R5, R35, UR7, R5 ;  /* 0x0000000723057c24 */ /* 0x000fe2000f8e0205 */
[----:B------:R-:W-:-:S04]  /*31e0*/  IADD3 R24, P1, R24, UR10, RZ ;  /* 0x0000000a18187c10 */ /* 0x000fc8000ff3e0ff */
[--C-:B------:R-:W-:Y:S02]  /*31f0*/  IADD3.X R25, R25, UR11, R5.reuse, P1, !PT ;  /* 0x0000000b19197c10 */ /* 0x100fe40008ffe405 */
[----:B------:R-:W-:Y:S01]  /*3200*/  PRMT R5, RZ, 0x7610, R5 ;  /* 0x00007610ff057816 */ /* 0x000fe20000000005 */
[----:B------:R-:W-:Y:S06]  /*3210*/  @P4 BRA `(.L_x_34) ;  /* 0x0000000000044947 */ /* 0x000fec0003800000 */
[----:B------:R0:W5:Y:S02]  /*3220*/  LDG.E.U8 R5, desc[UR16][R24.64] ;  /* 0x0000001018057981 */ /* 0x000164000c1e1100 */
.L_x_34:
[----:B------:R-:W-:Y:S05]  /*3230*/  BSYNC B1 ;  /* 0x0000000000017941 */ /* 0x000fea0003800000 */
.L_x_33:
[----:B-----5:R-:W-:Y:S01]  /*3240*/  LOP3.LUT R5, R5, 0xff, RZ, 0xc0, !PT ;  /* 0x000000ff05057812 */ /* 0x020fe200078ec0ff */
[----:B------:R-:W-:Y:S01]  /*3250*/  BSSY B1, `(.L_x_35) ;  /* 0x000000b000017945 */ /* 0x000fe20003800000 */
[----:B------:R-:W-:Y:S02]  /*3260*/  ISETP.LT.OR P3, PT, R29, 0x2, !P0 ;  /* 0x000000021d00780c */ /* 0x000fe40004761670 */
[----:B------:R-:W-:-:S05]  /*3270*/  F2FP.F16.E5M2.UNPACK_B R5, R5 ;  /* 0x00000005ff05723e */ /* 0x000fca00020004ff */
[----:B------:R-:W-:Y:S01]  /*3280*/  HADD2.F32 R32, -RZ, R5.H0_H0 ;  /* 0x20000005ff207230 */ /* 0x000fe20000004100 */
[----:B------:R-:W-:-:S04]  /*3290*/  PRMT R5, RZ, 0x7610, R5 ;  /* 0x00007610ff057816 */ /* 0x000fc80000000005 */
[----:B------:R-:W-:-:S04]  /*32a0*/  FMUL R32, R32, R9 ;  /* 0x0000000920207220 */ /* 0x000fc80000400000 */
[----:B--2---:R-:W-:-:S05]  /*32b0*/  FFMA R32, R141, R8, R32 ;  /* 0x000000088d207223 */ /* 0x004fca0000000020 */
[----:B------:R-:W-:-:S05]  /*32c0*/  F2FP.SATFINITE.E5M2.F32.PACK_AB_MERGE_C R33, RZ, R32, RZ ;  /* 0x00000020ff21723e */ /* 0x000fca00048060ff */
[----:B------:R1:W-:Y:S01]  /*32d0*/  @!P4 STG.E.U8 desc[UR16][R10.64], R33 ;  /* 0x000000210a00c986 */ /* 0x0003e2000c101110 */
[----:B------:R-:W-:Y:S05]  /*32e0*/  @P3 BRA `(.L_x_36) ;  /* 0x0000000000043947 */ /* 0x000fea0003800000 */
[----:B------:R2:W5:Y:S02]  /*32f0*/  LDG.E.U8 R5, desc[UR16][R24.64+0x1] ;  /* 0x0000011018057981 */ /* 0x000564000c1e1100 */
.L_x_36:
[----:B------:R-:W-:Y:S05]  /*3300*/  BSYNC B1 ;  /* 0x0000000000017941 */ /* 0x000fea0003800000 */
.L_x_35:
[----:B-----5:R-:W-:Y:S01]  /*3310*/  LOP3.LUT R5, R5, 0xff, RZ, 0xc0, !PT ;  /* 0x000000ff05057812 */ /* 0x020fe200078ec0ff */
[----:B------:R-:W-:Y:S01]  /*3320*/  BSSY B1, `(.L_x_37) ;  /* 0x0000013000017945 */ /* 0x000fe20003800000 */
[----:B-1----:R-:W-:Y:S02]  /*3330*/  IADD3 R33, P1, R35, 0x8, RZ ;  /* 0x0000000823217810 */ /* 0x002fe40007f3e0ff */
[----:B------:R-:W-:-:S03]  /*3340*/  F2FP.F16.E5M2.UNPACK_B R5, R5 ;  /* 0x00000005ff05723e */ /* 0x000fc600020004ff */
[----:B------:R-:W-:Y:S01]  /*3350*/  IMAD.X R27, RZ, RZ, R27, P1 ;  /* 0x000000ffff1b7224 */ /* 0x000fe200008e061b */
[----:B------:R-:W-:Y:S01]  /*3360*/  ISETP.GE.AND P1, PT, R36, 0x9, PT ;  /* 0x000000092400780c */ /* 0x000fe20003f26270 */
[----:B------:R-:W-:Y:S02]  /*3370*/  HADD2.F32 R26, -RZ, R5.H0_H0 ;  /* 0x20000005ff1a7230 */ /* 0x000fe40000004100 */
[----:B------:R-:W-:Y:S01]  /*3380*/  IMAD.WIDE.U32 R30, R33, UR6, R30 ;  /* 0x00000006211e7c25 */ /* 0x000fe2000f8e001e */
[----:B------:R-:W-:-:S03]  /*3390*/  ISETP.LT.OR P5, PT, R29, 0x1, !P1 ;  /* 0x000000011d00780c */ /* 0x000fc60004fa1670 */
[----:B------:R-:W-:Y:S01]  /*33a0*/  FMUL R5, R26, R9 ;  /* 0x000000091a057220 */ /* 0x000fe20000400000 */
[----:B------:R-:W-:-:S03]  /*33b0*/  IMAD R26, R27, UR6, RZ ;  /* 0x000000061b1a7c24 */ /* 0x000fc6000f8e02ff */
[----:B------:R-:W-:Y:S01]  /*33c0*/  FFMA R5, R136, R8, R5 ;  /* 0x0000000888057223 */ /* 0x000fe20000000005 */
[----:B------:R-:W-:Y:S01]  /*33d0*/  IMAD R33, R33, UR7, R26 ;  /* 0x0000000721217c24 */ /* 0x000fe2000f8e021a */
[----:B------:R-:W-:-:S03]  /*33e0*/  IADD3 R26, P4, R30, UR10, RZ ;  /* 0x0000000a1e1a7c10 */ /* 0x000fc6000ff9e0ff */
[----:B------:R-:W-:Y:S02]  /*33f0*/  F2FP.SATFINITE.E5M2.F32.PACK_AB_MERGE_C R35, RZ, R5, RZ ;  /* 0x00000005ff23723e */ /* 0x000fe400048060ff */
[----:B------:R-:W-:Y:S02]  /*3400*/  IADD3.X R27, R31, UR11, R33, P4, !PT ;  /* 0x0000000b1f1b7c10 */ /* 0x000fe4000a7fe421 */
[----:B------:R-:W-:Y:S01]  /*3410*/  PRMT R5, RZ, 0x7610, R5 ;  /* 0x00007610ff057816 */ /* 0x000fe20000000005 */
[----:B------:R1:W-:Y:S01]  /*3420*/  @!P3 STG.E.U8 desc[UR16][R10.64+0x1], R35 ;  /* 0x000001230a00b986 */ /* 0x0003e2000c101110 */
[----:B------:R-:W-:Y:S05]  /*3430*/  @P5 BRA `(.L_x_38) ;  /* 0x0000000000045947 */ /* 0x000fea0003800000 */
[----:B------:R3:W5:Y:S02]  /*3440*/  LDG.E.U8 R5, desc[UR16][R26.64] ;  /* 0x000000101a057981 */ /* 0x000764000c1e1100 */
.L_x_38:
[----:B------:R-:W-:Y:S05]  /*3450*/  BSYNC B1 ;  /* 0x0000000000017941 */ /* 0x000fea0003800000 */
.L_x_37:
[----:B-----5:R-:W-:Y:S01]  /*3460*/  LOP3.LUT R5, R5, 0xff, RZ, 0xc0, !PT ;  /* 0x000000ff05057812 */ /* 0x020fe200078ec0ff */
[----:B------:R-:W-:Y:S01]  /*3470*/  BSSY B1, `(.L_x_39) ;  /* 0x000000b000017945 */ /* 0x000fe20003800000 */
[----:B------:R-:W-:Y:S02]  /*3480*/  ISETP.LT.OR P3, PT, R29, 0x2, !P1 ;  /* 0x000000021d00780c */ /* 0x000fe40004f61670 */
[----:B------:R-:W-:-:S05]  /*3490*/  F2FP.F16.E5M2.UNPACK_B R5, R5 ;  /* 0x00000005ff05723e */ /* 0x000fca00020004ff */
[----:B------:R-:W-:Y:S01]  /*34a0*/  HADD2.F32 R30, -RZ, R5.H0_H0 ;  /* 0x20000005ff1e7230 */ /* 0x000fe20000004100 */
[----:B------:R-:W-:-:S04]  /*34b0*/  PRMT R5, RZ, 0x7610, R5 ;  /* 0x00007610ff057816 */ /* 0x000fc80000000005 */
[----:B------:R-:W-:-:S04]  /*34c0*/  FMUL R30, R30, R9 ;  /* 0x000000091e1e7220 */ /* 0x000fc80000400000 */
[----:B------:R-:W-:-:S05]  /*34d0*/  FFMA R30, R139, R8, R30 ;  /* 0x000000088b1e7223 */ /* 0x000fca000000001e */
[----:B------:R-:W-:-:S05]  /*34e0*/  F2FP.SATFINITE.E5M2.F32.PACK_AB_MERGE_C R31, RZ, R30, RZ ;  /* 0x0000001eff1f723e */ /* 0x000fca00048060ff */
[----:B------:R4:W-:Y:S01]  /*34f0*/  @!P5 STG.E.U8 desc[UR16][R6.64], R31 ;  /* 0x0000001f0600d986 */ /* 0x0009e2000c101110 */
[----:B------:R-:W-:Y:S05]  /*3500*/  @P3 BRA `(.L_x_40) ;  /* 0x0000000000043947 */ /* 0x000fea0003800000 */
[----:B------:R0:W5:Y:S02]  /*3510*/  LDG.E.U8 R5, desc[UR16][R26.64+0x1] ;  /* 0x000001101a057981 */ /* 0x000164000c1e1100 */
.L_x_40:
[----:B------:R-:W-:Y:S05]  /*3520*/  BSYNC B1 ;  /* 0x0000000000017941 */ /* 0x000fea0003800000 */
.L_x_39:
[----:B-----5:R-:W-:Y:S01]  /*3530*/  LOP3.LUT R5, R5, 0xff, RZ, 0xc0, !PT ;  /* 0x000000ff05057812 */ /* 0x020fe200078ec0ff */
[----:B------:R-:W-:Y:S01]  /*3540*/  BSSY B1, `(.L_x_41) ;  /* 0x000000b000017945 */ /* 0x000fe20003800000 */
[----:B------:R-:W-:Y:S02]  /*3550*/  ISETP.LT.OR P4, PT, R29, 0x9, !P0 ;  /* 0x000000091d00780c */ /* 0x000fe40004781670 */
[----:B------:R-:W-:-:S05]  /*3560*/  F2FP.F16.E5M2.UNPACK_B R5, R5 ;  /* 0x00000005ff05723e */ /* 0x000fca00020004ff */
[----:B------:R-:W-:-:S05]  /*3570*/  HADD2.F32 R30, -RZ, R5.H0_H0 ;  /* 0x20000005ff1e7230 */ /* 0x000fca0000004100 */
[----:B------:R-:W-:-:S04]  /*3580*/  FMUL R5, R30, R9 ;  /* 0x000000091e057220 */ /* 0x000fc80000400000 */
[----:B------:R-:W-:-:S05]  /*3590*/  FFMA R5, R134, R8, R5 ;  /* 0x0000000886057223 */ /* 0x000fca0000000005 */
[----:B----4-:R-:W-:Y:S02]  /*35a0*/  F2FP.SATFINITE.E5M2.F32.PACK_AB_MERGE_C R31, RZ, R5, RZ ;  /* 0x00000005ff1f723e */ /* 0x010fe400048060ff */
[----:B------:R-:W-:-:S03]  /*35b0*/  PRMT R5, RZ, 0x7610, R5 ;  /* 0x00007610ff057816 */ /* 0x000fc60000000005 */
[----:B------:R4:W-:Y:S01]  /*35c0*/  @!P3 STG.E.U8 desc[UR16][R6.64+0x1], R31 ;  /* 0x0000011f0600b986 */ /* 0x0009e2000c101110 */
[----:B------:R-:W-:Y:S05]  /*35d0*/  @P4 BRA `(.L_x_42) ;  /* 0x0000000000044947 */ /* 0x000fea0003800000 */
[----:B------:R0:W5:Y:S02]  /*35e0*/  LDG.E.U8 R5, desc[UR16][R24.64+0x8] ;  /* 0x0000081018057981 */ /* 0x000164000c1e1100 */
.L_x_42:
[----:B------:R-:W-:Y:S05]  /*35f0*/  BSYNC B1 ;  /* 0x0000000000017941 */ /* 0x000fea0003800000 */
.L_x_41:
        /* <DEDUP_REMOVED lines=8> */
[----:B----4-:R-:W-:-:S05]  /*3680*/  F2FP.SATFINITE.E5M2.F32.PACK_AB_MERGE_C R31, RZ, R30, RZ ;  /* 0x0000001eff1f723e */ /* 0x010fca00048060ff */
[----:B------:R4:W-:Y:S01]  /*3690*/  @!P4 STG.E.U8 desc[UR16][R10.64+0x8], R31 ;  /* 0x0000081f0a00c986 */ /* 0x0009e2000c101110 */
[----:B------:R-:W-:Y:S05]  /*36a0*/  @P3 BRA `(.L_x_44) ;  /* 0x0000000000043947 */ /* 0x000fea0003800000 */
[----:B------:R0:W5:Y:S02]  /*36b0*/  LDG.E.U8 R5, desc[UR16][R24.64+0x9] ;  /* 0x0000091018057981 */ /* 0x000164000c1e1100 */
.L_x_44:
[----:B------:R-:W-:Y:S05]  /*36c0*/  BSYNC B1 ;  /* 0x0000000000017941 */ /* 0x000fea0003800000 */
.L_x_43:
        /* <DEDUP_REMOVED lines=12> */
.L_x_46:
[----:B------:R-:W-:Y:S05]  /*3790*/  BSYNC B1 ;  /* 0x0000000000017941 */ /* 0x000fea0003800000 */
.L_x_45:
        /* <DEDUP_REMOVED lines=12> */
.L_x_48:
[----:B------:R-:W-:Y:S05]  /*3860*/  BSYNC B1 ;  /* 0x0000000000017941 */ /* 0x000fea0003800000 */
.L_x_47:
        /* <DEDUP_REMOVED lines=12> */
.L_x_50:
[----:B------:R-:W-:Y:S05]  /*3930*/  BSYNC B1 ;  /* 0x0000000000017941 */ /* 0x000fea0003800000 */
.L_x_49:
        /* <DEDUP_REMOVED lines=12> */
.L_x_52:
[----:B------:R-:W-:Y:S05]  /*3a00*/  BSYNC B1 ;  /* 0x0000000000017941 */ /* 0x000fea0003800000 */
.L_x_51:
        /* <DEDUP_REMOVED lines=12> */
.L_x_54:
[----:B------:R-:W-:Y:S05]  /*3ad0*/  BSYNC B1 ;  /* 0x0000000000017941 */ /* 0x000fea0003800000 */
.L_x_53:
        /* <DEDUP_REMOVED lines=12> */
.L_x_56:
[----:B------:R-:W-:Y:S05]  /*3ba0*/  BSYNC B1 ;  /* 0x0000000000017941 */ /* 0x000fea0003800000 */
.L_x_55:
        /* <DEDUP_REMOVED lines=12> */
.L_x_58:
[----:B------:R-:W-:Y:S05]  /*3c70*/  BSYNC B1 ;  /* 0x0000000000017941 */ /* 0x000fea0003800000 */
.L_x_57:
        /* <DEDUP_REMOVED lines=12> */
.L_x_60:
[----:B------:R-:W-:Y:S05]  /*3d40*/  BSYNC B1 ;  /* 0x0000000000017941 */ /* 0x000fea0003800000 */
.L_x_59:
        /* <DEDUP_REMOVED lines=12> */
.L_x_62:
[----:B------:R-:W-:Y:S05]  /*3e10*/  BSYNC B1 ;  /* 0x0000000000017941 */ /* 0x000fea0003800000 */
.L_x_61:
        /* <DEDUP_REMOVED lines=12> */
.L_x_64:
[----:B------:R-:W-:Y:S05]  /*3ee0*/  BSYNC B1 ;  /* 0x0000000000017941 */ /* 0x000fea0003800000 */
.L_x_63:
        /* <DEDUP_REMOVED lines=12> */
.L_x_66:
[----:B------:R-:W-:Y:S05]  /*3fb0*/  BSYNC B1 ;  /* 0x0000000000017941 */ /* 0x000fea0003800000 */
.L_x_65:
        /* <DEDUP_REMOVED lines=12> */
.L_x_68:
[----:B------:R-:W-:Y:S05]  /*4080*/  BSYNC B1 ;  /* 0x0000000000017941 */ /* 0x000fea0003800000 */
.L_x_67:
        /* <DEDUP_REMOVED lines=12> */
.L_x_70:
[----:B------:R-:W-:Y:S05]  /*4150*/  BSYNC B1 ;  /* 0x0000000000017941 */ /* 0x000fea0003800000 */
.L_x_69:
        /* <DEDUP_REMOVED lines=12> */
.L_x_72:
[----:B------:R-:W-:Y:S05]  /*4220*/  BSYNC B1 ;  /* 0x0000000000017941 */ /* 0x000fea0003800000 */
.L_x_71:
        /* <DEDUP_REMOVED lines=12> */
.L_x_74:
[----:B------:R-:W-:Y:S05]  /*42f0*/  BSYNC B1 ;  /* 0x0000000000017941 */ /* 0x000fea0003800000 */
.L_x_73:
        /* <DEDUP_REMOVED lines=12> */
.L_x_76:
[----:B------:R-:W-:Y:S05]  /*43c0*/  BSYNC B1 ;  /* 0x0000000000017941 */ /* 0x000fea0003800000 */
.L_x_75:
        /* <DEDUP_REMOVED lines=12> */
.L_x_78:
[----:B------:R-:W-:Y:S05]  /*4490*/  BSYNC B1 ;  /* 0x0000000000017941 */ /* 0x000fea0003800000 */
.L_x_77:
        /* <DEDUP_REMOVED lines=12> */
.L_x_80:
[----:B------:R-:W-:Y:S05]  /*4560*/  BSYNC B1 ;  /* 0x0000000000017941 */ /* 0x000fea0003800000 */
.L_x_79:
        /* <DEDUP_REMOVED lines=12> */
.L_x_82:
[----:B------:R-:W-:Y:S05]  /*4630*/  BSYNC B1 ;  /* 0x0000000000017941 */ /* 0x000fea0003800000 */
.L_x_81:
        /* <DEDUP_REMOVED lines=12> */
.L_x_84:
[----:B------:R-:W-:Y:S05]  /*4700*/  BSYNC B1 ;  /* 0x0000000000017941 */ /* 0x000fea0003800000 */
.L_x_83:
        /* <DEDUP_REMOVED lines=12> */
.L_x_86:
[----:B------:R-:W-:Y:S05]  /*47d0*/  BSYNC B1 ;  /* 0x0000000000017941 */ /* 0x000fea0003800000 */
.L_x_85:
        /* <DEDUP_REMOVED lines=12> */
.L_x_88:
[----:B------:R-:W-:Y:S05]  /*48a0*/  BSYNC B1 ;  /* 0x0000000000017941 */ /* 0x000fea0003800000 */
.L_x_87:
        /* <DEDUP_REMOVED lines=12> */
.L_x_90:
[----:B------:R-:W-:Y:S05]  /*4970*/  BSYNC B1 ;  /* 0x0000000000017941 */ /* 0x000fea0003800000 */
.L_x_89:
        /* <DEDUP_REMOVED lines=12> */
.L_x_92:
[----:B------:R-:W-:Y:S05]  /*4a40*/  BSYNC B1 ;  /* 0x0000000000017941 */ /* 0x000fea0003800000 */
.L_x_91:
        /* <DEDUP_REMOVED lines=12> */
.L_x_94:
[----:B------:R-:W-:Y:S05]  /*4b10*/  BSYNC B1 ;  /* 0x0000000000017941 */ /* 0x000fea0003800000 */
.L_x_93:
        /* <DEDUP_REMOVED lines=12> */
.L_x_96:
[----:B------:R-:W-:Y:S05]  /*4be0*/  BSYNC B1 ;  /* 0x0000000000017941 */ /* 0x000fea0003800000 */
.L_x_95:
        /* <DEDUP_REMOVED lines=12> */
.L_x_98:
[----:B------:R-:W-:Y:S05]  /*4cb0*/  BSYNC B1 ;  /* 0x0000000000017941 */ /* 0x000fea0003800000 */
.L_x_97:
        /* <DEDUP_REMOVED lines=12> */
.L_x_100:
[----:B------:R-:W-:Y:S05]  /*4d80*/  BSYNC B1 ;  /* 0x0000000000017941 */ /* 0x000fea0003800000 */
.L_x_99:
        /* <DEDUP_REMOVED lines=12> */
.L_x_102:
[----:B------:R-:W-:Y:S05]  /*4e50*/  BSYNC B1 ;  /* 0x0000000000017941 */ /* 0x000fea0003800000 */
.L_x_101:
        /* <DEDUP_REMOVED lines=12> */
.L_x_104:
[----:B------:R-:W-:Y:S05]  /*4f20*/  BSYNC B1 ;  /* 0x0000000000017941 */ /* 0x000fea0003800000 */
.L_x_103:
        /* <DEDUP_REMOVED lines=12> */
.L_x_106:
[----:B------:R-:W-:Y:S05]  /*4ff0*/  BSYNC B1 ;  /* 0x0000000000017941 */ /* 0x000fea0003800000 */
.L_x_105:
        /* <DEDUP_REMOVED lines=12> */
.L_x_108:
[----:B------:R-:W-:Y:S05]  /*50c0*/  BSYNC B1 ;  /* 0x0000000000017941 */ /* 0x000fea0003800000 */
.L_x_107:
        /* <DEDUP_REMOVED lines=12> */
.L_x_110:
[----:B------:R-:W-:Y:S05]  /*5190*/  BSYNC B1 ;  /* 0x0000000000017941 */ /* 0x000fea0003800000 */
.L_x_109:
        /* <DEDUP_REMOVED lines=12> */
.L_x_112:
[----:B------:R-:W-:Y:S05]  /*5260*/  BSYNC B1 ;  /* 0x0000000000017941 */ /* 0x000fea0003800000 */
.L_x_111:
        /* <DEDUP_REMOVED lines=12> */
.L_x_114:
[----:B------:R-:W-:Y:S05]  /*5330*/  BSYNC B1 ;  /* 0x0000000000017941 */ /* 0x000fea0003800000 */
.L_x_113:
        /* <DEDUP_REMOVED lines=12> */
.L_x_116:
[----:B------:R-:W-:Y:S05]  /*5400*/  BSYNC B1 ;  /* 0x0000000000017941 */ /* 0x000fea0003800000 */
.L_x_115:
        /* <DEDUP_REMOVED lines=12> */
.L_x_118:
[----:B------:R-:W-:Y:S05]  /*54d0*/  BSYNC B1 ;  /* 0x0000000000017941 */ /* 0x000fea0003800000 */
.L_x_117:
        /* <DEDUP_REMOVED lines=12> */
.L_x_120:
[----:B------:R-:W-:Y:S05]  /*55a0*/  BSYNC B1 ;  /* 0x0000000000017941 */ /* 0x000fea0003800000 */
.L_x_119:
        /* <DEDUP_REMOVED lines=12> */
.L_x_122:
[----:B------:R-:W-:Y:S05]  /*5670*/  BSYNC B1 ;  /* 0x0000000000017941 */ /* 0x000fea0003800000 */
.L_x_121:
        /* <DEDUP_REMOVED lines=12> */
.L_x_124:
[----:B------:R-:W-:Y:S05]  /*5740*/  BSYNC B1 ;  /* 0x0000000000017941 */ /* 0x000fea0003800000 */
.L_x_123:
        /* <DEDUP_REMOVED lines=12> */
.L_x_126:
[----:B------:R-:W-:Y:S05]  /*5810*/  BSYNC B1 ;  /* 0x0000000000017941 */ /* 0x000fea0003800000 */
.L_x_125:
        /* <DEDUP_REMOVED lines=12> */
.L_x_128:
[----:B------:R-:W-:Y:S05]  /*58e0*/  BSYNC B1 ;  /* 0x0000000000017941 */ /* 0x000fea0003800000 */
.L_x_127:
        /* <DEDUP_REMOVED lines=12> */
.L_x_130:
[----:B------:R-:W-:Y:S05]  /*59b0*/  BSYNC B1 ;  /* 0x0000000000017941 */ /* 0x000fea0003800000 */
.L_x_129:
        /* <DEDUP_REMOVED lines=12> */
.L_x_132:
[----:B------:R-:W-:Y:S05]  /*5a80*/  BSYNC B1 ;  /* 0x0000000000017941 */ /* 0x000fea0003800000 */
.L_x_131:
        /* <DEDUP_REMOVED lines=12> */
.L_x_134:
[----:B------:R-:W-:Y:S05]  /*5b50*/  BSYNC B1 ;  /* 0x0000000000017941 */ /* 0x000fea0003800000 */
.L_x_133:
        /* <DEDUP_REMOVED lines=12> */
.L_x_136:
[----:B------:R-:W-:Y:S05]  /*5c20*/  BSYNC B1 ;  /* 0x0000000000017941 */ /* 0x000fea0003800000 */
.L_x_135:
        /* <DEDUP_REMOVED lines=12> */
.L_x_138:
[----:B------:R-:W-:Y:S05]  /*5cf0*/  BSYNC B1 ;  /* 0x0000000000017941 */ /* 0x000fea0003800000 */
.L_x_137:
        /* <DEDUP_REMOVED lines=12> */
.L_x_140:
[----:B------:R-:W-:Y:S05]  /*5dc0*/  BSYNC B1 ;  /* 0x0000000000017941 */ /* 0x000fea0003800000 */
.L_x_139:
        /* <DEDUP_REMOVED lines=12> */
.L_x_142:
[----:B------:R-:W-:Y:S05]  /*5e90*/  BSYNC B1 ;  /* 0x0000000000017941 */ /* 0x000fea0003800000 */
.L_x_141:
        /* <DEDUP_REMOVED lines=12> */
.L_x_144:
[----:B------:R-:W-:Y:S05]  /*5f60*/  BSYNC B1 ;  /* 0x0000000000017941 */ /* 0x000fea0003800000 */
.L_x_143:
[----:B-----5:R-:W-:Y:S01]  /*5f70*/  LOP3.LUT R5, R5, 0xff, RZ, 0xc0, !PT ;  /* 0x000000ff05057812 */ /* 0x020fe200078ec0ff */
[----:B------:R-:W-:Y:S01]  /*5f80*/  BSSY B1, `(.L_x_145) ;  /* 0x000000b000017945 */ /* 0x000fe20003800000 */
[----:B------:R-:W-:Y:S02]  /*5f90*/  ISETP.LT.OR P4, PT, R29, 0x71, !P0 ;  /* 0x000000711d00780c */ /* 0x000fe40004781670 */
[----:B------:R-:W-:-:S05]  /*5fa0*/  F2FP.F16.E5M2.UNPACK_B R5, R5 ;  /* 0x00000005ff05723e */ /* 0x000fca00020004ff */
[----:B------:R-:W-:-:S05]  /*5fb0*/  HADD2.F32 R18, -RZ, R5.H0_H0 ;  /* 0x20000005ff127230 */ /* 0x000fca0000004100 */
[----:B------:R-:W-:-:S04]  /*5fc0*/  FMUL R5, R18, R9 ;  /* 0x0000000912057220 */ /* 0x000fc80000400000 */
[----:B------:R-:W-:-:S05]  /*5fd0*/  FFMA R5, R20, R8, R5 ;  /* 0x0000000814057223 */ /* 0x000fca0000000005 */
[----:B0-----:R-:W-:Y:S02]  /*5fe0*/  F2FP.SATFINITE.E5M2.F32.PACK_AB_MERGE_C R23, RZ, R5, RZ ;  /* 0x00000005ff17723e */ /* 0x001fe400048060ff */
[----:B------:R-:W-:-:S03]  /*5ff0*/  PRMT R5, RZ, 0x7610, R5 ;  /* 0x00007610ff057816 */ /* 0x000fc60000000005 */
[----:B------:R0:W-:Y:S01]  /*6000*/  @!P3 STG.E.U8 desc[UR16][R6.64+0x69], R23 ;  /* 0x000069170600b986 */ /* 0x0001e2000c101110 */
[----:B------:R-:W-:Y:S05]  /*6010*/  @P4 BRA `(.L_x_146) ;  /* 0x0000000000044947 */ /* 0x000fea0003800000 */
[----:B------:R0:W5:Y:S02]  /*6020*/  LDG.E.U8 R5, desc[UR16][R24.64+0x70] ;  /* 0x0000701018057981 */ /* 0x000164000c1e1100 */
.L_x_146:
[----:B------:R-:W-:Y:S05]  /*6030*/  BSYNC B1 ;  /* 0x0000000000017941 */ /* 0x000fea0003800000 */
.L_x_145:
        /* <DEDUP_REMOVED lines=12> */
.L_x_148:
[----:B------:R-:W-:Y:S05]  /*6100*/  BSYNC B1 ;  /* 0x0000000000017941 */ /* 0x000fea0003800000 */
.L_x_147:
        /* <DEDUP_REMOVED lines=12> */
.L_x_150:
[----:B------:R-:W-:Y:S05]  /*61d0*/  BSYNC B1 ;  /* 0x0000000000017941 */ /* 0x000fea0003800000 */
.L_x_149:
        /* <DEDUP_REMOVED lines=8> */
[----:B0-----:R-:W-:-:S05]  /*6260*/  F2FP.SATFINITE.E5M2.F32.PACK_AB_MERGE_C R17, RZ, R18, RZ ;  /* 0x00000012ff11723e */ /* 0x001fca00048060ff */
[----:B------:R0:W-:Y:S01]  /*6270*/  @!P4 STG.E.U8 desc[UR16][R6.64+0x70], R17 ;  /* 0x000070110600c986 */ /* 0x0001e2000c101110 */
[----:B------:R-:W-:Y:S05]  /*6280*/  @P3 BRA `(.L_x_152) ;  /* 0x0000000000043947 */ /* 0x000fea0003800000 */
[----:B------:R0:W5:Y:S02]  /*6290*/  LDG.E.U8 R5, desc[UR16][R26.64+0x71] ;  /* 0x000071101a057981 */ /* 0x000164000c1e1100 */
.L_x_152:
[----:B------:R-:W-:Y:S05]  /*62a0*/  BSYNC B1 ;  /* 0x0000000000017941 */ /* 0x000fea0003800000 */
.L_x_151:
        /* <DEDUP_REMOVED lines=12> */
.L_x_154:
[----:B------:R-:W-:Y:S05]  /*6370*/  BSYNC B1 ;  /* 0x0000000000017941 */ /* 0x000fea0003800000 */
.L_x_153:
        /* <DEDUP_REMOVED lines=12> */
.L_x_156:
[----:B------:R-:W-:Y:S05]  /*6440*/  BSYNC B1 ;  /* 0x0000000000017941 */ /* 0x000fea0003800000 */
.L_x_155:
        /* <DEDUP_REMOVED lines=12> */
.L_x_158:
[----:B------:R-:W-:Y:S05]  /*6510*/  BSYNC B1 ;  /* 0x0000000000017941 */ /* 0x000fea0003800000 */
.L_x_157:
[----:B-----5:R-:W-:Y:S01]  /*6520*/  LOP3.LUT R5, R5, 0xff, RZ, 0xc0, !PT ;  /* 0x000000ff05057812 */ /* 0x020fe200078ec0ff */
[----:B------:R-:W-:Y:S01]  /*6530*/  BSSY B1, `(.L_x_159) ;  /* 0x000000b000017945 */ /* 0x000fe20003800000 */
[----:B------:R-:W-:Y:S02]  /*6540*/  ISETP.LT.OR P1, PT, R29, 0x7a, !P1 ;  /* 0x0000007a1d00780c */ /* 0x000fe40004f21670 */
[----:B------:R-:W-:-:S05]  /*6550*/  F2FP.F16.E5M2.UNPACK_B R5, R5 ;  /* 0x00000005ff05723e */ /* 0x000fca00020004ff */
[----:B01--4-:R-:W-:Y:S01]  /*6560*/  HADD2.F32 R10, -RZ, R5.H0_H0 ;  /* 0x20000005ff0a7230 */ /* 0x013fe20000004100 */
[----:B------:R-:W-:-:S04]  /*6570*/  PRMT R5, RZ, 0x7610, R5 ;  /* 0x00007610ff057816 */ /* 0x000fc80000000005 */
[----:B------:R-:W-:-:S04]  /*6580*/  FMUL R10, R10, R9 ;  /* 0x000000090a0a7220 */ /* 0x000fc80000400000 */
[----:B------:R-:W-:-:S05]  /*6590*/  FFMA R10, R15, R8, R10 ;  /* 0x000000080f0a7223 */ /* 0x000fca000000000a */
[----:B------:R-:W-:-:S05]  /*65a0*/  F2FP.SATFINITE.E5M2.F32.PACK_AB_MERGE_C R11, RZ, R10, RZ ;  /* 0x0000000aff0b723e */ /* 0x000fca00048060ff */
[----:B------:R0:W-:Y:S01]  /*65b0*/  @!P3 STG.E.U8 desc[UR16][R6.64+0x78], R11 ;  /* 0x0000780b0600b986 */ /* 0x0001e2000c101110 */
[----:B------:R-:W-:Y:S05]  /*65c0*/  @P1 BRA `(.L_x_160) ;  /* 0x0000000000041947 */ /* 0x000fea0003800000 */
[----:B------:R1:W5:Y:S02]  /*65d0*/  LDG.E.U8 R5, desc[UR16][R26.64+0x79] ;  /* 0x000079101a057981 */ /* 0x000364000c1e1100 */
.L_x_160:
[----:B------:R-:W-:Y:S05]  /*65e0*/  BSYNC B1 ;  /* 0x0000000000017941 */ /* 0x000fea0003800000 */
.L_x_159:
[----:B------:R-:W-:Y:S05]  /*65f0*/  @P1 BRA `(.L_x_161) ;  /* 0x0000001000281947 */ /* 0x000fea0003800000 */
[----:B-----5:R-:W-:-:S04]  /*6600*/  LOP3.LUT R5, R5, 0xff, RZ, 0xc0, !PT ;  /* 0x000000ff05057812 */ /* 0x020fc800078ec0ff */
[----:B------:R-:W-:-:S05]  /*6610*/  F2FP.F16.E5M2.UNPACK_B R5, R5 ;  /* 0x00000005ff05723e */ /* 0x000fca00020004ff */
[----:B------:R-:W-:-:S05]  /*6620*/  HADD2.F32 R10, -RZ, R5.H0_H0 ;  /* 0x20000005ff0a7230 */ /* 0x000fca0000004100 */
[----:B------:R-:W-:-:S04]  /*6630*/  FMUL R5, R10, R9 ;  /* 0x000000090a057220 */ /* 0x000fc80000400000 */
[----:B------:R-:W-:-:S05]  /*6640*/  FFMA R5, R14, R8, R5 ;  /* 0x000000080e057223 */ /* 0x000fca0000000005 */
[----:B------:R-:W-:-:S05]  /*6650*/  F2FP.SATFINITE.E5M2.F32.PACK_AB_MERGE_C R5, RZ, R5, RZ ;  /* 0x00000005ff05723e */ /* 0x000fca00048060ff */
[----:B------:R4:W-:Y:S01]  /*6660*/  STG.E.U8 desc[UR16][R6.64+0x79], R5 ;  /* 0x0000790506007986 */ /* 0x0009e2000c101110 */
[----:B------:R-:W-:Y:S05]  /*6670*/  BRA `(.L_x_161) ;  /* 0x0000001000087947 */ /* 0x000fea0003800000 */
.L_x_32:
[----:B------:R-:W-:Y:S01]  /*6680*/  ISETP.GE.AND P1, PT, R36, 0x1, PT ;  /* 0x000000012400780c */ /* 0x000fe20003f26270 */
[-C--:B--2---:R-:W-:Y:S01]  /*6690*/  FMUL R141, R141, R8.reuse ;  /* 0x000000088d8d7220 */ /* 0x084fe20000400000 */
[-C--:B------:R-:W-:Y:S01]  /*66a0*/  FMUL R136, R136, R8.reuse ;  /* 0x0000000888887220 */ /* 0x080fe20000400000 */
[----:B------:R-:W-:Y:S01]  /*66b0*/  ISETP.GE.AND P0, PT, R36, 0x9, PT ;  /* 0x000000092400780c */ /* 0x000fe20003f06270 */
[-C--:B------:R-:W-:Y:S01]  /*66c0*/  FMUL R139, R139, R8.reuse ;  /* 0x000000088b8b7220 */ /* 0x080fe20000400000 */
[C---:B------:R-:W-:Y:S01]  /*66d0*/  ISETP.LT.OR P4, PT, R29.reuse, 0x1, !P1 ;  /* 0x000000011d00780c */ /* 0x040fe20004f81670 */
[-C--:B------:R-:W-:Y:S01]  /*66e0*/  FMUL R134, R134, R8.reuse ;  /* 0x0000000886867220 */ /* 0x080fe20000400000 */
[----:B------:R-:W-:Y:S01]  /*66f0*/  ISETP.LT.OR P5, PT, R29, 0x2, !P1 ;  /* 0x000000021d00780c */ /* 0x000fe20004fa1670 */
[-C--:B------:R-:W-:Y:S01]  /*6700*/  FMUL R137, R137, R8.reuse ;  /* 0x0000000889897220 */ /* 0x080fe20000400000 */
[----:B------:R-:W-:Y:S01]  /*6710*/  F2FP.SATFINITE.E5M2.F32.PACK_AB_MERGE_C R141, RZ, R141, RZ ;  /* 0x0000008dff8d723e */ /* 0x000fe200048060ff */
[----:B------:R-:W-:Y:S01]  /*6720*/  FMUL R132, R132, R8 ;  /* 0x0000000884847220 */ /* 0x000fe20000400000 */
[----:B------:R-:W-:Y:S01]  /*6730*/  F2FP.SATFINITE.E5M2.F32.PACK_AB_MERGE_C R5, RZ, R136, RZ ;  /* 0x00000088ff05723e */ /* 0x000fe200048060ff */
[-C--:B------:R-:W-:Y:S01]  /*6740*/  FMUL R135, R135, R8.reuse ;  /* 0x0000000887877220 */ /* 0x080fe20000400000 */
[C---:B------:R-:W-:Y:S01]  /*6750*/  ISETP.LT.OR P3, PT, R29.reuse, 0x1, !P0 ;  /* 0x000000011d00780c */ /* 0x040fe20004761670 */
[-C--:B------:R-:W-:Y:S01]  /*6760*/  FMUL R130, R130, R8.reuse ;  /* 0x0000000882827220 */ /* 0x080fe20000400000 */
[----:B------:R-:W-:Y:S01]  /*6770*/  ISETP.LT.OR P6, PT, R29, 0xa, !P1 ;  /* 0x0000000a1d00780c */ /* 0x000fe20004fc1670 */
[-C--:B------:R-:W-:Y:S01]  /*6780*/  FMUL R133, R133, R8.reuse ;  /* 0x0000000885857220 */ /* 0x080fe20000400000 */
[----:B------:R-:W-:Y:S01]  /*6790*/  F2FP.SATFINITE.E5M2.F32.PACK_AB_MERGE_C R139, RZ, R139, RZ ;  /* 0x0000008bff8b723e */ /* 0x000fe200048060ff */
[----:B------:R-:W-:Y:S01]  /*67a0*/  @!P4 STG.E.U8 desc[UR16][R10.64], R141 ;  /* 0x0000008d0a00c986 */ /* 0x000fe2000c101110 */
[C---:B------:R-:W-:Y:S01]  /*67b0*/  ISETP.LT.OR P4, PT, R29.reuse, 0x2, !P0 ;  /* 0x000000021d00780c */ /* 0x040fe20004781670 */
[----:B------:R-:W-:Y:S01]  /*67c0*/  FMUL R128, R128, R8 ;  /* 0x0000000880807220 */ /* 0x000fe20000400000 */
[----:B------:R-:W-:Y:S01]  /*67d0*/  F2FP.SATFINITE.E5M2.F32.PACK_AB_MERGE_C R25, RZ, R134, RZ ;  /* 0x00000086ff19723e */ /* 0x000fe200048060ff */
[----:B------:R0:W-:Y:S01]  /*67e0*/  @!P5 STG.E.U8 desc[UR16][R10.64+0x1], R5 ;  /* 0x000001050a00d986 */ /* 0x0001e2000c101110 */
[----:B------:R-:W-:Y:S01]  /*67f0*/  ISETP.LT.OR P5, PT, R29, 0x9, !P1 ;  /* 0x000000091d00780c */ /* 0x000fe20004fa1670 */
[-C--:B------:R-:W-:Y:S01]  /*6800*/  FMUL R131, R131, R8.reuse ;  /* 0x0000000883837220 */ /* 0x080fe20000400000 */
[----:B------:R-:W-:Y:S01]  /*6810*/  F2FP.SATFINITE.E5M2.F32.PACK_AB_MERGE_C R137, RZ, R137, RZ ;  /* 0x00000089ff89723e */ /* 0x000fe200048060ff */
[----:B------:R-:W-:Y:S01]  /*6820*/  @!P3 STG.E.U8 desc[UR16][R6.64], R139 ;  /* 0x0000008b0600b986 */ /* 0x000fe2000c101110 */
[----:B------:R-:W-:Y:S01]  /*6830*/  ISETP.LT.OR P3, PT, R29, 0x9, !P0 ;  /* 0x000000091d00780c */ /* 0x000fe20004761670 */
[-C--:B------:R-:W-:Y:S01]  /*6840*/  FMUL R126, R126, R8.reuse ;  /* 0x000000087e7e7220 */ /* 0x080fe20000400000 */
[----:B------:R-:W-:Y:S01]  /*6850*/  F2FP.SATFINITE.E5M2.F32.PACK_AB_MERGE_C R135, RZ, R135, RZ ;  /* 0x00000087ff87723e */ /* 0x000fe200048060ff */
[-C--:B------:R-:W-:Y:S01]  /*6860*/  FMUL R129, R129, R8.reuse ;  /* 0x0000000881817220 */ /* 0x080fe20000400000 */
[----:B------:R-:W-:Y:S01]  /*6870*/  F2FP.SATFINITE.E5M2.F32.PACK_AB_MERGE_C R133, RZ, R133, RZ ;  /* 0x00000085ff85723e */ /* 0x000fe200048060ff */
[----:B------:R1:W-:Y:S01]  /*6880*/  @!P4 STG.E.U8 desc[UR16][R6.64+0x1], R25 ;  /* 0x000001190600c986 */ /* 0x0003e2000c101110 */
[C---:B------:R-:W-:Y:S01]  /*6890*/  ISETP.LT.OR P4, PT, R29.reuse, 0xa, !P0 ;  /* 0x0000000a1d00780c */ /* 0x040fe20004781670 */
[----:B------:R-:W-:Y:S01]  /*68a0*/  FMUL R124, R124, R8 ;  /* 0x000000087c7c7220 */ /* 0x000fe20000400000 */
[----:B0-----:R-:W-:Y:S01]  /*68b0*/  F2FP.SATFINITE.E5M2.F32.PACK_AB_MERGE_C R5, RZ, R132, RZ ;  /* 0x00000084ff05723e */ /* 0x001fe200048060ff */
[----:B------:R-:W-:Y:S01]  /*68c0*/  @!P5 STG.E.U8 desc[UR16][R10.64+0x8], R137 ;  /* 0x000008890a00d986 */ /* 0x000fe2000c101110 */
[----:B------:R-:W-:Y:S01]  /*68d0*/  ISETP.LT.OR P5, PT, R29, 0x11, !P1 ;  /* 0x000000111d00780c */ /* 0x000fe20004fa1670 */
[-C--:B------:R-:W-:Y:S01]  /*68e0*/  FMUL R127, R127, R8.reuse ;  /* 0x000000087f7f7220 */ /* 0x080fe20000400000 */
[----:B------:R-:W-:Y:S01]  /*68f0*/  F2FP.SATFINITE.E5M2.F32.PACK_AB_MERGE_C R131, RZ, R131, RZ ;  /* 0x00000083ff83723e */ /* 0x000fe200048060ff */
[----:B------:R0:W-:Y:S01]  /*6900*/  @!P6 STG.E.U8 desc[UR16][R10.64+0x9], R5 ;  /* 0x000009050a00e986 */ /* 0x0001e2000c101110 */
[----:B------:R-:W-:Y:S01]  /*6910*/  ISETP.LT.OR P6, PT, R29, 0x12, !P1 ;  /* 0x000000121d00780c */ /* 0x000fe20004fc1670 */
[----:B------:R-:W-:Y:S01]  /*6920*/  FMUL R122, R122, R8 ;  /* 0x000000087a7a7220 */ /* 0x000fe20000400000 */
[----:B------:R-:W-:Y:S01]  /*6930*/  F2FP.SATFINITE.E5M2.F32.PACK_AB_MERGE_C R129, RZ, R129, RZ ;  /* 0x00000081ff81723e */ /* 0x000fe200048060ff */
[----:B------:R-:W-:Y:S01]  /*6940*/  @!P3 STG.E.U8 desc[UR16][R6.64+0x8], R135 ;  /* 0x000008870600b986 */ /* 0x000fe2000c101110 */
[----:B-1----:R-:W-:Y:S01]  /*6950*/  F2FP.SATFINITE.E5M2.F32.PACK_AB_MERGE_C R25, RZ, R130, RZ ;  /* 0x00000082ff19723e */ /* 0x002fe200048060ff */
[-C--:B------:R-:W-:Y:S01]  /*6960*/  FMUL R125, R125, R8.reuse ;  /* 0x000000087d7d7220 */ /* 0x080fe20000400000 */
[C---:B------:R-:W-:Y:S01]  /*6970*/  ISETP.LT.OR P3, PT, R29.reuse, 0x11, !P0 ;  /* 0x000000111d00780c */ /* 0x040fe20004761670 */
[-C--:B------:R-:W-:Y:S01]  /*6980*/  FMUL R120, R120, R8.reuse ;  /* 0x0000000878787220 */ /* 0x080fe20000400000 */
[----:B------:R-:W-:Y:S01]  /*6990*/  F2FP.SATFINITE.E5M2.F32.PACK_AB_MERGE_C R127, RZ, R127, RZ ;  /* 0x0000007fff7f723e */ /* 0x000fe200048060ff */
[----:B------:R1:W-:Y:S01]  /*69a0*/  @!P4 STG.E.U8 desc[UR16][R6.64+0x9], R25 ;  /* 0x000009190600c986 */ /* 0x0003e2000c101110 */
[----:B------:R-:W-:Y:S01]  /*69b0*/  ISETP.LT.OR P4, PT, R29, 0x12, !P0 ;  /* 0x000000121d00780c */ /* 0x000fe20004781670 */
[----:B------:R-:W-:Y:S01]  /*69c0*/  FMUL R123, R123, R8 ;  /* 0x000000087b7b7220 */ /* 0x000fe20000400000 */
[----:B0-----:R-:W-:Y:S01]  /*69d0*/  F2FP.SATFINITE.E5M2.F32.PACK_AB_MERGE_C R5, RZ, R128, RZ ;  /* 0x00000080ff05723e */ /* 0x001fe200048060ff */
[----:B------:R-:W-:Y:S01]  /*69e0*/  @!P5 STG.E.U8 desc[UR16][R10.64+0x10], R133 ;  /* 0x000010850a00d986 */ /* 0x000fe2000c101110 */
[C---:B------:R-:W-:Y:S01]  /*69f0*/  ISETP.LT.OR P5, PT, R29.reuse, 0x19, !P1 ;  /* 0x000000191d00780c */ /* 0x040fe20004fa1670 */
[-C--:B------:R-:W-:Y:S01]  /*6a00*/  FMUL R118, R118, R8.reuse ;  /* 0x0000000876767220 */ /* 0x080fe20000400000 */
[----:B------:R-:W-:Y:S01]  /*6a10*/  F2FP.SATFINITE.E5M2.F32.PACK_AB_MERGE_C R125, RZ, R125, RZ ;  /* 0x0000007dff7d723e */ /* 0x000fe200048060ff */
[----:B------:R0:W-:Y:S01]  /*6a20*/  @!P6 STG.E.U8 desc[UR16][R10.64+0x11], R5 ;  /* 0x000011050a00e986 */ /* 0x0001e2000c101110 */
[----:B------:R-:W-:Y:S01]  /*6a30*/  ISETP.LT.OR P6, PT, R29, 0x1a, !P1 ;  /* 0x0000001a1d00780c */ /* 0x000fe20004fc1670 */
[-C--:B------:R-:W-:Y:S01]  /*6a40*/  FMUL R121, R121, R8.reuse ;  /* 0x0000000879797220 */ /* 0x080fe20000400000 */
[----:B------:R-:W-:Y:S01]  /*6a50*/  FMUL R116, R116, R8 ;  /* 0x0000000874747220 */ /* 0x000fe20000400000 */
[----:B-1----:R-:W-:Y:S01]  /*6a60*/  F2FP.SATFINITE.E5M2.F32.PACK_AB_MERGE_C R25, RZ, R126, RZ ;  /* 0x0000007eff19723e */ /* 0x002fe200048060ff */
[----:B------:R-:W-:Y:S01]  /*6a70*/  @!P3 STG.E.U8 desc[UR16][R6.64+0x10], R131 ;  /* 0x000010830600b986 */ /* 0x000fe2000c101110 */
[----:B------:R-:W-:Y:S01]  /*6a80*/  ISETP.LT.OR P3, PT, R29, 0x19, !P0 ;  /* 0x000000191d00780c */ /* 0x000fe20004761670 */
        /* <DEDUP_REMOVED lines=35> */
[----:B------:R-:W-:Y:S01]  /*6cc0*/  ISETP.LT.OR P3, PT, R29, 0x29, !P0 ;  /* 0x000000291d00780c */ /* 0x000fe20004761670 */
[-C--:B------:R-:W-:Y:S01]  /*6cd0*/  FMUL R109, R109, R8.reuse ;  /* 0x000000086d6d7220 */ /* 0x080fe20000400000 */
[-C--:B------:R-:W-:Y:S01]  /*6ce0*/  FMUL R104, R104, R8.reuse ;  /* 0x0000000868687220 */ /* 0x080fe20000400000 */
        /* <DEDUP_REMOVED lines=104> */
[----:B------:R-:W-:-:S02]  /*7370*/  ISETP.LT.OR P3, PT, R29, 0x59, !P0 ;  /* 0x000000591d00780c */ /* 0x000fc40004761670 */
[----:B------:R-:W-:Y:S01]  /*7380*/  F2FP.SATFINITE.E5M2.F32.PACK_AB_MERGE_C R19, RZ, R19, RZ ;  /* 0x00000013ff13723e */ /* 0x000fe200048060ff */
[----:B------:R1:W-:Y:S01]  /*7390*/  @!P4 STG.E.U8 desc[UR16][R6.64+0x51], R25 ;  /* 0x000051190600c986 */ /* 0x0003e2000c101110 */
[C---:B------:R-:W-:Y:S02]  /*73a0*/  ISETP.LT.OR P4, PT, R29.reuse, 0x5a, !P0 ;  /* 0x0000005a1d00780c */ /* 0x040fe40004781670 */
[----:B0-----:R-:W-:Y:S01]  /*73b0*/  F2FP.SATFINITE.E5M2.F32.PACK_AB_MERGE_C R5, RZ, R92, RZ ;  /* 0x0000005cff05723e */ /* 0x001fe200048060ff */
[----:B------:R-:W-:Y:S01]  /*73c0*/  @!P5 STG.E.U8 desc[UR16][R10.64+0x58], R97 ;  /* 0x000058610a00d986 */ /* 0x000fe2000c101110 */
[C---:B------:R-:W-:Y:S02]  /*73d0*/  ISETP.LT.OR P5, PT, R29.reuse, 0x61, !P1 ;  /* 0x000000611d00780c */ /* 0x040fe40004fa1670 */
[----:B------:R-:W-:Y:S01]  /*73e0*/  F2FP.SATFINITE.E5M2.F32.PACK_AB_MERGE_C R13, RZ, R13, RZ ;  /* 0x0000000dff0d723e */ /* 0x000fe200048060ff */
[----:B------:R0:W-:Y:S01]  /*73f0*/  @!P6 STG.E.U8 desc[UR16][R10.64+0x59], R5 ;  /* 0x000059050a00e986 */ /* 0x0001e2000c101110 */
[----:B------:R-:W-:-:S02]  /*7400*/  ISETP.LT.OR P6, PT, R29, 0x62, !P1 ;  /* 0x000000621d00780c */ /* 0x000fc40004fc1670 */
[----:B------:R-:W-:Y:S01]  /*7410*/  F2FP.SATFINITE.E5M2.F32.PACK_AB_MERGE_C R15, RZ, R15, RZ ;  /* 0x0000000fff0f723e */ /* 0x000fe200048060ff */
[----:B------:R-:W-:Y:S01]  /*7420*/  @!P3 STG.E.U8 desc[UR16][R6.64+0x58], R95 ;  /* 0x0000585f0600b986 */ /* 0x000fe2000c101110 */
[----:B-1----:R-:W-:Y:S02]  /*7430*/  F2FP.SATFINITE.E5M2.F32.PACK_AB_MERGE_C R25, RZ, R90, RZ ;  /* 0x0000005aff19723e */ /* 0x002fe400048060ff */
[----:B------:R-:W-:-:S03]  /*7440*/  ISETP.LT.OR P3, PT, R29, 0x61, !P0 ;  /* 0x000000611d00780c */ /* 0x000fc60004761670 */
[----:B------:R1:W-:Y:S01]  /*7450*/  @!P4 STG.E.U8 desc[UR16][R6.64+0x59], R25 ;  /* 0x000059190600c986 */ /* 0x0003e2000c101110 */
[C---:B------:R-:W-:Y:S02]  /*7460*/  ISETP.LT.OR P4, PT, R29.reuse, 0x62, !P0 ;  /* 0x000000621d00780c */ /* 0x040fe40004781670 */
[----:B0-----:R-:W-:Y:S01]  /*7470*/  F2FP.SATFINITE.E5M2.F32.PACK_AB_MERGE_C R5, RZ, R88, RZ ;  /* 0x00000058ff05723e */ /* 0x001fe200048060ff */
[----:B------:R-:W-:Y:S01]  /*7480*/  @!P5 STG.E.U8 desc[UR16][R10.64+0x60], R93 ;  /* 0x0000605d0a00d986 */ /* 0x000fe2000c101110 */
[----:B------:R-:W-:-:S03]  /*7490*/  ISETP.LT.OR P5, PT, R29, 0x69, !P1 ;  /* 0x000000691d00780c */ /* 0x000fc60004fa1670 */
[----:B------:R0:W-:Y:S01]  /*74a0*/  @!P6 STG.E.U8 desc[UR16][R10.64+0x61], R5 ;  /* 0x000061050a00e986 */ /* 0x0001e2000c101110 */
[C---:B------:R-:W-:Y:S02]  /*74b0*/  ISETP.LT.OR P6, PT, R29.reuse, 0x6a, !P1 ;  /* 0x0000006a1d00780c */ /* 0x040fe40004fc1670 */
[----:B-1----:R-:W-:Y:S01]  /*74c0*/  F2FP.SATFINITE.E5M2.F32.PACK_AB_MERGE_C R25, RZ, R22, RZ ;  /* 0x00000016ff19723e */ /* 0x002fe200048060ff */
[----:B------:R-:W-:Y:S01]  /*74d0*/  @!P3 STG.E.U8 desc[UR16][R6.64+0x60], R91 ;  /* 0x0000605b0600b986 */ /* 0x000fe2000c101110 */
        /* <DEDUP_REMOVED lines=11> */
[----:B------:R-:W-:Y:S01]  /*7590*/  @!P4 STG.E.U8 desc[UR16][R6.64+0x69], R25 ;  /* 0x000069190600c986 */ /* 0x000fe2000c101110 */
[C---:B------:R-:W-:Y:S02]  /*75a0*/  ISETP.LT.OR P4, PT, R29.reuse, 0x79, !P1 ;  /* 0x000000791d00780c */ /* 0x040fe40004f81670 */
[C---:B------:R-:W-:Y:S01]  /*75b0*/  ISETP.LT.OR P1, PT, R29.reuse, 0x7a, !P1 ;  /* 0x0000007a1d00780c */ /* 0x040fe20004f21670 */
[----:B------:R1:W-:Y:S01]  /*75c0*/  @!P5 STG.E.U8 desc[UR16][R10.64+0x70], R21 ;  /* 0x000070150a00d986 */ /* 0x0003e2000c101110 */
[C---:B------:R-:W-:Y:S02]  /*75d0*/  ISETP.LT.OR P5, PT, R29.reuse, 0x72, !P0 ;  /* 0x000000721d00780c */ /* 0x040fe400047a1670 */
[----:B0-----:R-:W-:Y:S01]  /*75e0*/  F2FP.SATFINITE.E5M2.F32.PACK_AB_MERGE_C R5, RZ, R16, RZ ;  /* 0x00000010ff05723e */ /* 0x001fe200048060ff */
[----:B------:R0:W-:Y:S01]  /*75f0*/  @!P6 STG.E.U8 desc[UR16][R10.64+0x71], R17 ;  /* 0x000071110a00e986 */ /* 0x0001e2000c101110 */
[C---:B------:R-:W-:Y:S02]  /*7600*/  ISETP.LT.OR P6, PT, R29.reuse, 0x79, !P0 ;  /* 0x000000791d00780c */ /* 0x040fe400047c1670 */
[----:B------:R-:W-:Y:S01]  /*7610*/  ISETP.LT.OR P0, PT, R29, 0x7a, !P0 ;  /* 0x0000007a1d00780c */ /* 0x000fe20004701670 */
[----:B------:R2:W-:Y:S01]  /*7620*/  @!P3 STG.E.U8 desc[UR16][R6.64+0x70], R19 ;  /* 0x000070130600b986 */ /* 0x0005e2000c101110 */
[----:B-1----:R-:W-:-:S05]  /*7630*/  F2FP.SATFINITE.E5M2.F32.PACK_AB_MERGE_C R21, RZ, R14, RZ ;  /* 0x0000000eff15723e */ /* 0x002fca00048060ff */
[----:B------:R2:W-:Y:S01]  /*7640*/  @!P5 STG.E.U8 desc[UR16][R6.64+0x71], R5 ;  /* 0x000071050600d986 */ /* 0x0005e2000c101110 */
[----:B0-----:R-:W-:-:S03]  /*7650*/  F2FP.SATFINITE.E5M2.F32.PACK_AB_MERGE_C R17, RZ, R12, RZ ;  /* 0x0000000cff11723e */ /* 0x001fc600048060ff */
[----:B------:R2:W-:Y:S04]  /*7660*/  @!P4 STG.E.U8 desc[UR16][R10.64+0x78], R13 ;  /* 0x0000780d0a00c986 */ /* 0x0005e8000c101110 */
[----:B------:R2:W-:Y:S04]  /*7670*/  @!P1 STG.E.U8 desc[UR16][R10.64+0x79], R17 ;  /* 0x000079110a009986 */ /* 0x0005e8000c101110 */
[----:B------:R2:W-:Y:S04]  /*7680*/  @!P6 STG.E.U8 desc[UR16][R6.64+0x78], R15 ;  /* 0x0000780f0600e986 */ /* 0x0005e8000c101110 */
[----:B------:R2:W-:Y:S02]  /*7690*/  @!P0 STG.E.U8 desc[UR16][R6.64+0x79], R21 ;  /* 0x0000791506008986 */ /* 0x0005e4000c101110 */
.L_x_161:
[----:B------:R-:W-:Y:S05]  /*76a0*/  BSYNC B0 ;  /* 0x0000000000007941 */ /* 0x000fea0003800000 */
.L_x_31:
[----:B------:R-:W-:Y:S01]  /*76b0*/  ULDC UR6, c[0x0][0xc] ;  /* 0x0000030000067ab9 */ /* 0x000fe20000000800 */
[----:B------:R-:W-:Y:S01]  /*76c0*/  ULDC UR7, c[0x0][0x10] ;  /* 0x0000040000077ab9 */ /* 0x000fe20000000800 */
[----:B--2-45:R-:W2:Y:S01]  /*76d0*/  LDC R5, c[0x0][0x14] ;  /* 0x00000500ff057b82 */ /* 0x034ea20000000800 */
[----:B------:R-:W-:Y:S01]  /*76e0*/  UIMAD.WIDE.U32 UR6, UR6, UR7, URZ ;  /* 0x00000007060672a5 */ /* 0x000fe2000f8e003f */
[----:B0-----:R-:W-:Y:S01]  /*76f0*/  PRMT R6, RZ, 0x7610, R6 ;  /* 0x00007610ff067816 */ /* 0x001fe20000000006 */
[----:B------:R-:W-:-:S04]  /*7700*/  IMAD.MOV.U32 R7, RZ, RZ, -0x1 ;  /* 0xffffffffff077424 */ /* 0x000fc800078e00ff */
[----:B--2---:R-:W-:-:S04]  /*7710*/  IMAD.WIDE.U32 R2, R5, UR6, R2 ;  /* 0x0000000605027c25 */ /* 0x004fc8000f8e0002 */
[----:B------:R-:W-:Y:S01]  /*7720*/  IMAD R5, R5, UR7, RZ ;  /* 0x0000000705057c24 */ /* 0x000fe2000f8e02ff */
[----:B------:R-:W-:Y:S02]  /*7730*/  ULDC.64 UR6, c[0x0][0x650] ;  /* 0x0001940000067ab9 */ /* 0x000fe40000000a00 */
[----:B------:R-:W-:Y:S01]  /*7740*/  ISETP.GE.U32.AND P0, PT, R2, UR6, PT ;  /* 0x0000000602007c0c */ /* 0x000fe2000bf06070 */
[----:B------:R-:W-:Y:S02]  /*7750*/  IMAD.IADD R3, R3, 0x1, R5 ;  /* 0x0000000103037824 */ /* 0x000fe400078e0205 */
[----:B------:R-:W-:-:S03]  /*7760*/  IMAD.MOV.U32 R5, RZ, RZ, -0x1 ;  /* 0xffffffffff057424 */ /* 0x000fc600078e00ff */
[----:B------:R-:W-:-:S13]  /*7770*/  ISETP.GE.U32.AND.EX P0, PT, R3, UR7, PT, P0 ;  /* 0x0000000703007c0c */ /* 0x000fda000bf06100 */
[----:B------:R-:W-:Y:S05]  /*7780*/  @P0 BRA `(.L_x_162) ;  /* 0x0000000400600947 */ /* 0x000fea0003800000 */
[----:B------:R-:W0:Y:S01]  /*7790*/  S2R R20, SR_CTAID.X ;  /* 0x0000000000147919 */ /* 0x000e220000002500 */
[----:B------:R-:W2:Y:S01]  /*77a0*/  LDC.64 R14, c[0x0][0x628] ;  /* 0x00018a00ff0e7b82 */ /* 0x000ea20000000a00 */
[----:B------:R-:W-:Y:S01]  /*77b0*/  ULDC UR6, c[0x0][0x150] ;  /* 0x0000540000067ab9 */ /* 0x000fe20000000800 */
[----:B------:R-:W-:Y:S01]  /*77c0*/  IMAD.MOV.U32 R12, RZ, RZ, R2 ;  /* 0x000000ffff0c7224 */ /* 0x000fe200078e0002 */
[----:B------:R-:W4:Y:S01]  /*77d0*/  S2R R22, SR_CTAID.Y ;  /* 0x0000000000167919 */ /* 0x000f220000002600 */
[----:B------:R-:W-:-:S04]  /*77e0*/  IMAD.MOV.U32 R13, RZ, RZ, R3 ;  /* 0x000000ffff0d7224 */ /* 0x000fc800078e0003 */
[----:B------:R-:W1:Y:S08]  /*77f0*/  LDC R23, c[0x0][0x144] ;  /* 0x00005100ff177b82 */ /* 0x000e700000000800 */
[----:B------:R-:W1:Y:S08]  /*7800*/  LDC R16, c[0x0][0x630] ;  /* 0x00018c00ff107b82 */ /* 0x000e700000000800 */
[----:B------:R-:W1:Y:S01]  /*7810*/  LDC.64 R18, c[0x0][0x620] ;  /* 0x00018800ff127b82 */ /* 0x000e620000000a00 */
[----:B--2---:R-:W-:-:S04]  /*7820*/  ISETP.NE.U32.AND P0, PT, R14, RZ, PT ;  /* 0x000000ff0e00720c */ /* 0x004fc80003f05070 */
[----:B------:R-:W-:Y:S02]  /*7830*/  ISETP.NE.AND.EX P0, PT, R15, RZ, PT, P0 ;  /* 0x000000ff0f00720c */ /* 0x000fe40003f05300 */
[----:B0-----:R-:W-:-:S05]  /*7840*/  I2FP.F32.U32 R5, R20 ;  /* 0x0000001400057245 */ /* 0x001fca0000201000 */
[----:B------:R-:W-:-:S04]  /*7850*/  FMUL R5, R5, UR6 ;  /* 0x0000000605057c20 */ /* 0x000fc80008400000 */
[----:B------:R0:W2:Y:S02]  /*7860*/  F2I.U32.TRUNC.NTZ R21, R5 ;  /* 0x0000000500157305 */ /* 0x0000a4000020f000 */
[----:B----4-:R-:W-:Y:S05]  /*7870*/  @!P0 BRA `(.L_x_163) ;  /* 0x0000000000288947 */ /* 0x010fea0003800000 */
[----:B0-----:R-:W0:Y:S02]  /*7880*/  LDC R5, c[0x0][0x634] ;  /* 0x00018d00ff057b82 */ /* 0x001e240000000800 */
        /* <DEDUP_REMOVED lines=9> */
.L_x_163:
[-CC-:B-1----:R-:W-:Y:S01]  /*7920*/  SHF.R.U64 R17, R12, R16.reuse, R13.reuse ;  /* 0x000000100c117219 */ /* 0x182fe2000000120d */
[----:B------:R-:W1:Y:S01]  /*7930*/  LDC.64 R28, c[0x0][0x640] ;  /* 0x00019000ff1c7b82 */ /* 0x000e620000000a00 */
[----:B0-----:R-:W-:Y:S01]  /*7940*/  SHF.R.U32.HI R5, RZ, R16, R13 ;  /* 0x00000010ff057219 */ /* 0x001fe2000001160d */
[----:B--2---:R-:W-:Y:S01]  /*7950*/  IMAD.MOV R21, RZ, RZ, -R21 ;  /* 0x000000ffff157224 */ /* 0x004fe200078e0a15 */
[----:B------:R-:W-:Y:S01]  /*7960*/  IADD3 R11, P0, RZ, -R17, RZ ;  /* 0x80000011ff0b7210 */ /* 0x000fe20007f1e0ff */
[----:B------:R-:W-:Y:S02]  /*7970*/  ULDC UR6, c[0x0][0x154] ;  /* 0x0000550000067ab9 */ /* 0x000fe40000000800 */
[----:B------:R-:W-:Y:S02]  /*7980*/  IMAD R23, R23, R21, R20 ;  /* 0x0000001517177224 */ /* 0x000fe400078e0214 */
[----:B------:R-:W0:Y:S01]  /*7990*/  LDC R12, c[0x0][0x618] ;  /* 0x00018600ff0c7b82 */ /* 0x000e220000000800 */
[----:B------:R-:W-:-:S02]  /*79a0*/  IMAD.X R5, RZ, RZ, ~R5, P0 ;  /* 0x000000ffff057224 */ /* 0x000fc400000e0e05 */
[----:B------:R-:W-:-:S04]  /*79b0*/  IMAD.WIDE.U32 R6, R11, R18, R2 ;  /* 0x000000120b067225 */ /* 0x000fc800078e0002 */
[----:B------:R-:W-:Y:S01]  /*79c0*/  IMAD R10, R5, R18, RZ ;  /* 0x00000012050a7224 */ /* 0x000fe200078e02ff */
[----:B------:R-:W2:Y:S03]  /*79d0*/  LDC R24, c[0x0][0x608] ;  /* 0x00018200ff187b82 */ /* 0x000ea60000000800 */
[----:B------:R-:W-:Y:S02]  /*79e0*/  IMAD R5, R11, R19, R10 ;  /* 0x000000130b057224 */ /* 0x000fe400078e020a */
[----:B------:R-:W-:Y:S02]  /*79f0*/  IMAD.MOV.U32 R11, RZ, RZ, 0x1 ;  /* 0x00000001ff0b7424 */ /* 0x000fe400078e00ff */
[----:B------:R-:W-:Y:S01]  /*7a00*/  IMAD.IADD R5, R7, 0x1, R5 ;  /* 0x0000000107057824 */ /* 0x000fe200078e0205 */
[----:B---3--:R-:W3:Y:S01]  /*7a10*/  LDC R26, c[0x0][0x658] ;  /* 0x00019600ff1a7b82 */ /* 0x008ee20000000800 */
[----:B------:R-:W-:-:S02]  /*7a20*/  I2FP.F32.U32 R7, R22 ;  /* 0x0000001600077245 */ /* 0x000fc40000201000 */
[----:B-1----:R-:W-:-:S03]  /*7a30*/  ISETP.NE.U32.AND P0, PT, R28, RZ, PT ;  /* 0x000000ff1c00720c */ /* 0x002fc60003f05070 */
[----:B------:R-:W-:Y:S01]  /*7a40*/  FMUL R10, R7, UR6 ;  /* 0x00000006070a7c20 */ /* 0x000fe20008400000 */
[----:B------:R-:W-:Y:S01]  /*7a50*/  ISETP.NE.AND.EX P0, PT, R29, RZ, PT, P0 ;  /* 0x000000ff1d00720c */ /* 0x000fe20003f05300 */
[----:B------:R-:W1:Y:S01]  /*7a60*/  LDC R21, c[0x0][0x148] ;  /* 0x00005200ff157b82 */ /* 0x000e620000000800 */
[-CC-:B0-----:R-:W-:Y:S01]  /*7a70*/  SHF.R.U64 R16, R6, R12.reuse, R5.reuse ;  /* 0x0000000c06107219 */ /* 0x181fe20000001205 */
[----:B------:R0:W4:Y:S01]  /*7a80*/  F2I.U32.TRUNC.NTZ R18, R10 ;  /* 0x0000000a00127305 */ /* 0x000122000020f000 */
[----:B------:R-:W-:Y:S01]  /*7a90*/  SHF.R.U32.HI R5, RZ, R12, R5 ;  /* 0x0000000cff057219 */ /* 0x000fe20000011605 */
[----:B------:R-:W-:-:S04]  /*7aa0*/  IMAD.MOV.U32 R7, RZ, RZ, -0x1 ;  /* 0xffffffffff077424 */ /* 0x000fc800078e00ff */
[----:B------:R-:W0:Y:S01]  /*7ab0*/  LDC R20, c[0x0][0x600] ;  /* 0x00018000ff147b82 */ /* 0x000e220000000800 */
[-CC-:B--2---:R-:W-:Y:S02]  /*7ac0*/  SHF.R.U64 R14, R16, R24.reuse, R5.reuse ;  /* 0x00000018100e7219 */ /* 0x184fe40000001205 */
[----:B------:R-:W-:-:S05]  /*7ad0*/  SHF.R.U32.HI R5, RZ, R24, R5 ;  /* 0x00000018ff057219 */ /* 0x000fca0000011605 */
[----:B------:R-:W2:Y:S01]  /*7ae0*/  LDC R27, c[0x0][0x648] ;  /* 0x00019200ff1b7b82 */ /* 0x000ea20000000800 */
[-C--:B---3--:R-:W-:Y:S02]  /*7af0*/  SHF.L.U32 R6, R7, R26.reuse, RZ ;  /* 0x0000001a07067219 */ /* 0x088fe400000006ff */
[-CC-:B------:R-:W-:Y:S02]  /*7b00*/  SHF.R.U64 R19, R14, R26.reuse, R5.reuse ;  /* 0x0000001a0e137219 */ /* 0x180fe40000001205 */
[----:B------:R-:W-:Y:S02]  /*7b10*/  SHF.R.U32.HI R7, RZ, R26, R5 ;  /* 0x0000001aff077219 */ /* 0x000fe40000011605 */
[----:B------:R-:W-:Y:S01]  /*7b20*/  LOP3.LUT R25, RZ, R6, RZ, 0x33, !PT ;  /* 0x00000006ff197212 */ /* 0x000fe200078e33ff */
[----:B------:R-:W3:Y:S01]  /*7b30*/  LDC R30, c[0x0][0x638] ;  /* 0x00018e00ff1e7b82 */ /* 0x000ee20000000800 */
[----:B------:R-:W-:Y:S01]  /*7b40*/  SHF.L.U32 R26, R11, R26, RZ ;  /* 0x0000001a0b1a7219 */ /* 0x000fe200000006ff */
[----:B------:R-:W-:-:S06]  /*7b50*/  IMAD.MOV.U32 R6, RZ, RZ, R19 ;  /* 0x000000ffff067224 */ /* 0x000fcc00078e0013 */
[----:B------:R-:W0:Y:S01]  /*7b60*/  LDC R31, c[0x0][0x610] ;  /* 0x00018400ff1f7b82 */ /* 0x000e220000000800 */
[----:B----4-:R-:W-:Y:S05]  /*7b70*/  @!P0 BRA `(.L_x_164) ;  /* 0x0000000000288947 */ /* 0x010fea0003800000 */
[----:B------:R-:W4:Y:S02]  /*7b80*/  LDC R6, c[0x0][0x64c] ;  /* 0x00019300ff067b82 */ /* 0x000f240000000800 */
[----:B----4-:R-:W-:-:S05]  /*7b90*/  IADD3 R5, P0, R19, R6, RZ ;  /* 0x0000000613057210 */ /* 0x010fca0007f1e0ff */
[----:B------:R-:W-:-:S04]  /*7ba0*/  IMAD.X R15, RZ, RZ, R7, P0 ;  /* 0x000000ffff0f7224 */ /* 0x000fc800000e0607 */
[----:B------:R-:W-:-:S04]  /*7bb0*/  IMAD.WIDE.U32 R6, R15, R28, RZ ;  /* 0x0000001c0f067225 */ /* 0x000fc800078e00ff */
[----:B0-----:R-:W-:-:S04]  /*7bc0*/  IMAD.WIDE.U32 R10, P0, R5, R29, R6 ;  /* 0x0000001d050a7225 */ /* 0x001fc80007800006 */
[----:B------:R-:W-:-:S04]  /*7bd0*/  IMAD.WIDE.U32 R6, R5, R28, RZ ;  /* 0x0000001c05067225 */ /* 0x000fc800078e00ff */
[----:B------:R-:W-:Y:S01]  /*7be0*/  IMAD.X R13, RZ, RZ, RZ, P0 ;  /* 0x000000ffff0d7224 */ /* 0x000fe200000e06ff */
[----:B------:R-:W-:Y:S01]  /*7bf0*/  IADD3 RZ, P0, R7, R10, RZ ;  /* 0x0000000a07ff7210 */ /* 0x000fe20007f1e0ff */
[----:B------:R-:W-:-:S04]  /*7c00*/  IMAD.MOV.U32 R12, RZ, RZ, R11 ;  /* 0x000000ffff0c7224 */ /* 0x000fc800078e000b */
[----:B------:R-:W-:-:S08]  /*7c10*/  IMAD.WIDE.U32.X R6, R15, R29, R12, P0 ;  /* 0x0000001d0f067225 */ /* 0x000fd000000e040c */
.L_x_164:
[----:B--2---:R-:W-:Y:S01]  /*7c20*/  SHF.R.U64 R5, R6, R27, R7 ;  /* 0x0000001b06057219 */ /* 0x004fe20000001207 */
[----:B0-----:R-:W-:Y:S01]  /*7c30*/  VIADD R7, R20, 0xffffffff ;  /* 0xffffffff14077836 */ /* 0x001fe20000000000 */
[----:B------:R-:W-:Y:S01]  /*7c40*/  LOP3.LUT R28, R14, R25, RZ, 0xc0, !PT ;  /* 0x000000190e1c7212 */ /* 0x000fe200078ec0ff */
[----:B------:R-:W-:Y:S02]  /*7c50*/  IMAD.MOV R18, RZ, RZ, -R18 ;  /* 0x000000ffff127224 */ /* 0x000fe400078e0a12 */
[----:B------:R-:W-:Y:S01]  /*7c60*/  IMAD.MOV R6, RZ, RZ, -R5 ;  /* 0x000000ffff067224 */ /* 0x000fe200078e0a05 */
[----:B------:R-:W-:Y:S01]  /*7c70*/  LOP3.LUT R16, R16, R7, RZ, 0xc0, !PT ;  /* 0x0000000710107212 */ /* 0x000fe200078ec0ff */
[----:B------:R-:W-:Y:S02]  /*7c80*/  IMAD R28, R26, R5, R28 ;  /* 0x000000051a1c7224 */ /* 0x000fe400078e021c */
[----:B-1----:R-:W-:Y:S02]  /*7c90*/  @P2 IMAD R23, R21, R18, R22 ;  /* 0x0000001215172224 */ /* 0x002fe400078e0216 */
[----:B---3--:R-:W-:-:S02]  /*7ca0*/  IMAD R5, R6, R30, R19 ;  /* 0x0000001e06057224 */ /* 0x008fc400078e0213 */
[----:B------:R-:W-:Y:S02]  /*7cb0*/  IMAD R28, R28, R31, R23 ;  /* 0x0000001f1c1c7224 */ /* 0x000fe400078e0217 */
[----:B------:R-:W-:Y:S02]  /*7cc0*/  IMAD R5, R5, R20, R16 ;  /* 0x0000001405057224 */ /* 0x000fe400078e0210 */
[----:B------:R-:W-:-:S03]  /*7cd0*/  IMAD.MOV.U32 R6, RZ, RZ, 0x1 ;  /* 0x00000001ff067424 */ /* 0x000fc600078e00ff */
[----:B------:R-:W-:Y:S02]  /*7ce0*/  SEL R7, R5, R28, !P2 ;  /* 0x0000001c05077207 */ /* 0x000fe40005000000 */
[----:B------:R-:W-:Y:S01]  /*7cf0*/  SEL R28, R28, R5, !P2 ;  /* 0x000000051c1c7207 */ /* 0x000fe20005000000 */
[----:B------:R-:W-:-:S07]  /*7d00*/  IMAD.MOV.U32 R5, RZ, RZ, R17 ;  /* 0x000000ffff057224 */ /* 0x000fce00078e0011 */
.L_x_162:
[----:B------:R-:W-:Y:S01]  /*7d10*/  LOP3.LUT P0, RZ, R6, 0xff, RZ, 0xc0, !PT ;  /* 0x000000ff06ff7812 */ /* 0x000fe2000780c0ff */
[----:B------:R-:W-:-:S12]  /*7d20*/  IMAD.MOV.U32 R6, RZ, RZ, R28 ;  /* 0x000000ffff067224 */ /* 0x000fd800078e001c */
[----:B------:R-:W-:Y:S05]  /*7d30*/  @P0 BRA `(.L_x_165) ;  /* 0xffffff9000900947 */ /* 0x000fea000383ffff */
[----:B------:R-:W-:Y:S05]  /*7d40*/  EXIT ;  /* 0x000000000000794d */ /* 0x000fea0003800000 */
.L_x_3:
[----:B0-----:R-:W-:Y:S01]  /*7d50*/  ULDC.64 UR4, c[0x0][0x650] ;  /* 0x0001940000047ab9 */ /* 0x001fe20000000a00 */
        /* <DEDUP_REMOVED lines=25> */
.L_x_167:
[--C-:B------:R-:W-:Y:S01]  /*7ef0*/  SHF.R.U64 R16, R14, R18, R15.reuse ;  /* 0x000000120e107219 */ /* 0x100fe2000000120f */
[----:B------:R-:W0:Y:S01]  /*7f00*/  LDC R22, c[0x0][0x618] ;  /* 0x00018600ff167b82 */ /* 0x000e220000000800 */
[----:B------:R-:W-:Y:S01]  /*7f10*/  I2FP.F32.U32 R7, R8 ;  /* 0x0000000800077245 */ /* 0x000fe20000201000 */
[----:B------:R-:W-:Y:S01]  /*7f20*/  ULDC UR4, c[0x0][0x150] ;  /* 0x0000540000047ab9 */ /* 0x000fe20000000800 */
[----:B------:R-:W-:Y:S02]  /*7f30*/  SHF.R.U32.HI R6, RZ, R18, R15 ;  /* 0x00000012ff067219 */ /* 0x000fe4000001160f */
[----:B------:R-:W-:Y:S01]  /*7f40*/  IADD3 R9, P0, RZ, -R16, RZ ;  /* 0x80000010ff097210 */ /* 0x000fe20007f1e0ff */
[----:B------:R-:W-:Y:S01]  /*7f50*/  FMUL R13, R7, UR4 ;  /* 0x00000004070d7c20 */ /* 0x000fe20008400000 */
[----:B------:R-:W-:Y:S01]  /*7f60*/  ULDC UR4, c[0x0][0x154] ;  /* 0x0000550000047ab9 */ /* 0x000fe20000000800 */
[----:B------:R-:W1:Y:S02]  /*7f70*/  LDC.64 R24, c[0x0][0x640] ;  /* 0x00019000ff187b82 */ /* 0x000e640000000a00 */
[----:B------:R-:W-:-:S02]  /*7f80*/  IMAD.X R11, RZ, RZ, ~R6, P0 ;  /* 0x000000ffff0b7224 */ /* 0x000fc400000e0e06 */
[----:B------:R-:W2:Y:S01]  /*7f90*/  F2I.U32.TRUNC.NTZ R13, R13 ;  /* 0x0000000d000d7305 */ /* 0x000ea2000020f000 */
[----:B------:R-:W-:-:S03]  /*7fa0*/  IMAD.WIDE.U32 R6, R9, R20, R2 ;  /* 0x0000001409067225 */ /* 0x000fc600078e0002 */
[----:B------:R-:W3:Y:S01]  /*7fb0*/  LDC R15, c[0x0][0x144] ;  /* 0x00005100ff0f7b82 */ /* 0x000ee20000000800 */
[----:B------:R-:W-:-:S04]  /*7fc0*/  IMAD R12, R11, R20, RZ ;  /* 0x000000140b0c7224 */ /* 0x000fc800078e02ff */
[----:B------:R-:W-:Y:S02]  /*7fd0*/  IMAD R9, R9, R21, R12 ;  /* 0x0000001509097224 */ /* 0x000fe400078e020c */
[----:B------:R-:W-:Y:S01]  /*7fe0*/  IMAD.MOV.U32 R12, RZ, RZ, -0x1 ;  /* 0xffffffffff0c7424 */ /* 0x000fe200078e00ff */
[----:B------:R-:W4:Y:S01]  /*7ff0*/  LDC R18, c[0x0][0x608] ;  /* 0x00018200ff127b82 */ /* 0x000f220000000800 */
[----:B------:R-:W-:Y:S01]  /*8000*/  IMAD.IADD R7, R7, 0x1, R9 ;  /* 0x0000000107077824 */ /* 0x000fe200078e0209 */
[----:B------:R-:W-:-:S04]  /*8010*/  I2FP.F32.U32 R9, R10 ;  /* 0x0000000a00097245 */ /* 0x000fc80000201000 */
[-C--:B0-----:R-:W-:Y:S01]  /*8020*/  SHF.R.U64 R14, R6, R22.reuse, R7 ;  /* 0x00000016060e7219 */ /* 0x081fe20000001207 */
[----:B--2---:R-:W-:Y:S01]  /*8030*/  IMAD.MOV R6, RZ, RZ, -R13 ;  /* 0x000000ffff067224 */ /* 0x004fe200078e0a0d */
[----:B------:R-:W0:Y:S01]  /*8040*/  LDC R11, c[0x0][0x658] ;  /* 0x00019600ff0b7b82 */ /* 0x000e220000000800 */
[----:B-1----:R-:W-:Y:S01]  /*8050*/  ISETP.NE.U32.AND P0, PT, R24, RZ, PT ;  /* 0x000000ff1800720c */ /* 0x002fe20003f05070 */
[----:B------:R-:W-:Y:S01]  /*8060*/  FMUL R9, R9, UR4 ;  /* 0x0000000409097c20 */ /* 0x000fe20008400000 */
[----:B------:R-:W-:Y:S02]  /*8070*/  SHF.R.U32.HI R7, RZ, R22, R7 ;  /* 0x00000016ff077219 */ /* 0x000fe40000011607 */
[----:B------:R-:W-:-:S03]  /*8080*/  ISETP.NE.AND.EX P0, PT, R25, RZ, PT, P0 ;  /* 0x000000ff1900720c */ /* 0x000fc60003f05300 */
[----:B------:R-:W1:Y:S01]  /*8090*/  LDC R21, c[0x0][0x148] ;  /* 0x00005200ff157b82 */ /* 0x000e620000000800 */
[----:B---3--:R-:W-:Y:S02]  /*80a0*/  IMAD R22, R15, R6, R8 ;  /* 0x000000060f167224 */ /* 0x008fe400078e0208 */
[----:B------:R-:W-:-:S05]  /*80b0*/  IMAD.MOV.U32 R8, RZ, RZ, 0x1 ;  /* 0x00000001ff087424 */ /* 0x000fca00078e00ff */
[----:B------:R-:W2:Y:S01]  /*80c0*/  LDC R20, c[0x0][0x600] ;  /* 0x00018000ff147b82 */ /* 0x000ea20000000800 */
[-CC-:B----4-:R-:W-:Y:S02]  /*80d0*/  SHF.R.U64 R17, R14, R18.reuse, R7.reuse ;  /* 0x000000120e117219 */ /* 0x190fe40000001207 */
[----:B------:R-:W-:Y:S02]  /*80e0*/  SHF.R.U32.HI R6, RZ, R18, R7 ;  /* 0x00000012ff067219 */ /* 0x000fe40000011607 */
[----:B------:R3:W4:Y:S03]  /*80f0*/  F2I.U32.TRUNC.NTZ R18, R9 ;  /* 0x0000000900127305 */ /* 0x000726000020f000 */
[----:B------:R-:W1:Y:S01]  /*8100*/  LDC R23, c[0x0][0x648] ;  /* 0x00019200ff177b82 */ /* 0x000e620000000800 */
[-C--:B0-----:R-:W-:Y:S02]  /*8110*/  SHF.R.U64 R19, R17, R11.reuse, R6 ;  /* 0x0000000b11137219 */ /* 0x081fe40000001206 */
[----:B------:R-:W-:-:S02]  /*8120*/  SHF.L.U32 R12, R12, R11, RZ ;  /* 0x0000000b0c0c7219 */ /* 0x000fc400000006ff */
[-C--:B------:R-:W-:Y:S01]  /*8130*/  SHF.R.U32.HI R7, RZ, R11.reuse, R6 ;  /* 0x0000000bff077219 */ /* 0x080fe20000011606 */
[----:B------:R-:W-:Y:S01]  /*8140*/  IMAD.MOV.U32 R6, RZ, RZ, R19 ;  /* 0x000000ffff067224 */ /* 0x000fe200078e0013 */
[----:B------:R-:W-:Y:S01]  /*8150*/  SHF.L.U32 R27, R8, R11, RZ ;  /* 0x0000000b081b7219 */ /* 0x000fe200000006ff */
[----:B------:R-:W0:Y:S01]  /*8160*/  LDC R26, c[0x0][0x638] ;  /* 0x00018e00ff1a7b82 */ /* 0x000e220000000800 */
[----:B------:R-:W-:-:S07]  /*8170*/  LOP3.LUT R28, RZ, R12, RZ, 0x33, !PT ;  /* 0x0000000cff1c7212 */ /* 0x000fce00078e33ff */
[----:B------:R-:W0:Y:S01]  /*8180*/  LDC R29, c[0x0][0x610] ;  /* 0x00018400ff1d7b82 */ /* 0x000e220000000800 */
[----:B---34-:R-:W-:Y:S05]  /*8190*/  @!P0 BRA `(.L_x_168) ;  /* 0x0000000000288947 */ /* 0x018fea0003800000 */
        /* <DEDUP_REMOVED lines=10> */
.L_x_168:
[----:B-1----:R-:W-:Y:S01]  /*8240*/  SHF.R.U64 R7, R6, R23, R7 ;  /* 0x0000001706077219 */ /* 0x002fe20000001207 */
[----:B--2---:R-:W-:Y:S01]  /*8250*/  VIADD R9, R20, 0xffffffff ;  /* 0xffffffff14097836 */ /* 0x004fe20000000000 */
[----:B------:R-:W-:Y:S01]  /*8260*/  LOP3.LUT R6, R17, R28, RZ, 0xc0, !PT ;  /* 0x0000001c11067212 */ /* 0x000fe200078ec0ff */
[----:B------:R-:W-:Y:S02]  /*8270*/  IMAD.MOV R18, RZ, RZ, -R18 ;  /* 0x000000ffff127224 */ /* 0x000fe400078e0a12 */
[----:B------:R-:W-:Y:S02]  /*8280*/  IMAD.MOV R8, RZ, RZ, -R7 ;  /* 0x000000ffff087224 */ /* 0x000fe400078e0a07 */
[----:B------:R-:W-:Y:S01]  /*8290*/  IMAD R11, R27, R7, R6 ;  /* 0x000000071b0b7224 */ /* 0x000fe200078e0206 */
[----:B------:R-:W-:Y:S01]  /*82a0*/  LOP3.LUT R7, R14, R9, RZ, 0xc0, !PT ;  /* 0x000000090e077212 */ /* 0x000fe200078ec0ff */
[----:B------:R-:W-:Y:S02]  /*82b0*/  @P2 IMAD R22, R21, R18, R10 ;  /* 0x0000001215162224 */ /* 0x000fe400078e020a */
[----:B0-----:R-:W-:-:S02]  /*82c0*/  IMAD R6, R8, R26, R19 ;  /* 0x0000001a08067224 */ /* 0x001fc400078e0213 */
[----:B------:R-:W-:Y:S02]  /*82d0*/  IMAD R11, R11, R29, R22 ;  /* 0x0000001d0b0b7224 */ /* 0x000fe400078e0216 */
[----:B------:R-:W-:Y:S02]  /*82e0*/  IMAD R6, R6, R20, R7 ;  /* 0x0000001406067224 */ /* 0x000fe400078e0207 */
[----:B------:R-:W-:-:S03]  /*82f0*/  IMAD.MOV.U32 R8, RZ, RZ, 0x1 ;  /* 0x00000001ff087424 */ /* 0x000fc600078e00ff */
[----:B------:R-:W-:Y:S02]  /*8300*/  SEL R14, R6, R11, !P2 ;  /* 0x0000000b060e7207 */ /* 0x000fe40005000000 */
[----:B------:R-:W-:Y:S01]  /*8310*/  SEL R11, R11, R6, !P2 ;  /* 0x000000060b0b7207 */ /* 0x000fe20005000000 */
[----:B------:R-:W-:Y:S01]  /*8320*/  IMAD.MOV.U32 R6, RZ, RZ, R16 ;  /* 0x000000ffff067224 */ /* 0x000fe200078e0010 */
[----:B------:R-:W-:-:S07]  /*8330*/  PRMT R7, R8, 0x7610, R7 ;  /* 0x0000761008077816 */ /* 0x000fce0000000007 */
.L_x_166:
[----:B------:R-:W-:-:S08]  /*8340*/  NOP ;  /* 0x0000000000007918 */ /* 0x000fd00000000000 */
[----:B------:R-:W0:-:S00]  /*8350*/  USETMAXREG.DEALLOC.CTAPOOL 0x28 ;  /* 0x00000028000079c8 */ /* 0x000e0000080e0500 */
[----:B0-----:R-:W-:-:S13]  /*8360*/  ISETP.NE.AND P0, PT, R5, RZ, PT ;  /* 0x000000ff0500720c */ /* 0x001fda0003f05270 */
[----:B------:R-:W-:Y:S05]  /*8370*/  @P0 EXIT ;  /* 0x000000000000094d */ /* 0x000fea0003800000 */
[----:B------:R-:W-:Y:S01]  /*8380*/  LOP3.LUT P0, RZ, R7, 0xff, RZ, 0xc0, !PT ;  /* 0x000000ff07ff7812 */ /* 0x000fe2000780c0ff */
[----:B------:R-:W-:Y:S02]  /*8390*/  IMAD.MOV.U32 R5, RZ, RZ, 0x1 ;  /* 0x00000001ff057424 */ /* 0x000fe400078e00ff */
[----:B------:R-:W-:-:S10]  /*83a0*/  IMAD.MOV.U32 R13, RZ, RZ, RZ ;  /* 0x000000ffff0d7224 */ /* 0x000fd400078e00ff */
[----:B------:R-:W-:Y:S05]  /*83b0*/  @!P0 BRA `(.L_x_169) ;  /* 0x0000000c00308947 */ /* 0x000fea0003800000 */
[----:B------:R-:W0:Y:S01]  /*83c0*/  LDC R5, c[0x0][0x28c] ;  /* 0x0000a300ff057b82 */ /* 0x000e220000000800 */
[----:B------:R-:W-:Y:S01]  /*83d0*/  ULDC UR5, c[0x0][0x600] ;  /* 0x0001800000057ab9 */ /* 0x000fe20000000800 */
[----:B------:R-:W-:Y:S01]  /*83e0*/  ULDC UR4, c[0x0][0xc] ;  /* 0x0000030000047ab9 */ /* 0x000fe20000000800 */
[----:B------:R-:W-:Y:S01]  /*83f0*/  UIADD3 UR16, UR5, -0x1, URZ ;  /* 0xffffffff05107890 */ /* 0x000fe2000fffe03f */
[C---:B------:R-:W-:Y:S01]  /*8400*/  LOP3.LUT P3, RZ, R0.reuse, 0x7f, RZ, 0xc0, !PT ;  /* 0x0000007f00ff7812 */ /* 0x040fe2000786c0ff */
[----:B------:R-:W-:Y:S01]  /*8410*/  ULDC UR6, c[0x0][0x658] ;  /* 0x0001960000067ab9 */ /* 0x000fe20000000800 */
[----:B------:R-:W-:Y:S01]  /*8420*/  ULDC UR5, c[0x0][0x10] ;  /* 0x0000040000057ab9 */ /* 0x000fe20000000800 */
[----:B------:R-:W-:Y:S01]  /*8430*/  UMOV UR7, 0xffffffff ;  /* 0xffffffff00077882 */ /* 0x000fe20000000000 */
[----:B------:R-:W-:Y:S01]  /*8440*/  UMOV UR8, 0x1 ;  /* 0x0000000100087882 */ /* 0x000fe20000000000 */
[----:B------:R-:W-:Y:S01]  /*8450*/  UIMAD.WIDE.U32 UR4, UR4, UR5, URZ ;  /* 0x00000005040472a5 */ /* 0x000fe2000f8e003f */
[----:B------:R-:W-:Y:S01]  /*8460*/  LOP3.LUT P0, RZ, R0, 0x1f, RZ, 0xc0, !PT ;  /* 0x0000001f00ff7812 */ /* 0x000fe2000780c0ff */
[----:B------:R-:W-:Y:S01]  /*8470*/  USHF.L.U32 UR7, UR7, UR6, URZ ;  /* 0x0000000607077299 */ /* 0x000fe2000800063f */
[----:B------:R-:W-:Y:S01]  /*8480*/  BSSY B0, `(.L_x_169) ;  /* 0x00000bf000007945 */ /* 0x000fe20003800000 */
[----:B------:R-:W-:Y:S01]  /*8490*/  USHF.L.U32 UR18, UR8, UR6, URZ ;  /* 0x0000000608127299 */ /* 0x000fe2000800063f */
[----:B------:R-:W-:Y:S01]  /*84a0*/  IMAD.MOV.U32 R15, RZ, RZ, 0x1 ;  /* 0x00000001ff0f7424 */ /* 0x000fe200078e00ff */
[----:B------:R-:W-:Y:S01]  /*84b0*/  LOP3.LUT R16, R4, 0x2, RZ, 0xfc, !PT ;  /* 0x0000000204107812 */ /* 0x000fe200078efcff */
[----:B------:R-:W-:Y:S01]  /*84c0*/  ULDC UR6, c[0x0][0x14] ;  /* 0x0000050000067ab9 */ /* 0x000fe20000000800 */
[----:B------:R-:W-:Y:S01]  /*84d0*/  PLOP3.LUT P0, PT, P0, P3, PT, 0x8a, 0x0 ;  /* 0x000000000000781c */ /* 0x000fe20000707172 */
[----:B------:R-:W-:Y:S01]  /*84e0*/  UIMAD.WIDE.U32 UR20, UR4, UR6, URZ ;  /* 0x00000006041472a5 */ /* 0x000fe2000f8e003f */
[----:B------:R-:W-:Y:S01]  /*84f0*/  IMAD.MOV.U32 R13, RZ, RZ, RZ ;  /* 0x000000ffff0d7224 */ /* 0x000fe200078e00ff */
[----:B------:R-:W-:-:S02]  /*8500*/  UIMAD UR13, UR5, UR6, URZ ;  /* 0x00000006050d72a4 */ /* 0x000fc4000f8e023f */
[----:B------:R-:W-:Y:S01]  /*8510*/  ULOP3.LUT UR17, URZ, UR7, URZ, 0x33, !UPT ;  /* 0x000000073f117292 */ /* 0x000fe2000f8e333f */
[----:B0-----:R-:W-:Y:S01]  /*8520*/  VIADD R5, R5, 0x7f ;  /* 0x0000007f05057836 */ /* 0x001fe20000000000 */
[----:B------:R-:W-:Y:S01]  /*8530*/  UIADD3 UR13, UR21, UR13, URZ ;  /* 0x0000000d150d7290 */ /* 0x000fe2000fffe03f */
[----:B------:R-:W-:-:S03]  /*8540*/  ULDC.64 UR22, c[0x0][0x198] ;  /* 0x0000660000167ab9 */ /* 0x000fc60000000a00 */
[----:B------:R-:W-:-:S04]  /*8550*/  SHF.R.S32.HI R8, RZ, 0x1f, R5 ;  /* 0x0000001fff087819 */ /* 0x000fc80000011405 */
[----:B------:R-:W-:Y:S01]  /*8560*/  LEA.HI R8, R8, R5, RZ, 0x7 ;  /* 0x0000000508087211 */ /* 0x000fe200078f38ff */
[----:B------:R-:W-:-:S03]  /*8570*/  IMAD.MOV.U32 R5, RZ, RZ, 0x1 ;  /* 0x00000001ff057424 */ /* 0x000fc600078e00ff */
[----:B------:R-:W-:-:S05]  /*8580*/  SHF.R.S32.HI R12, RZ, 0x7, R8 ;  /* 0x00000007ff0c7819 */ /* 0x000fca0000011408 */
[----:B------:R-:W-:-:S07]  /*8590*/  VIADD R0, R12, 0x1 ;  /* 0x000000010c007836 */ /* 0x000fce0000000000 */
.L_x_181:
[----:B------:R-:W-:-:S03]  /*85a0*/  UMOV UR4, 0xffffffff ;  /* 0xffffffff00047882 */ /* 0x000fc60000000000 */
[----:B------:R-:W-:Y:S05]  /*85b0*/  BRA.DIV UR4, `(.L_x_170) ;  /* 0x00000012040c7947 */ /* 0x000fea000b800000 */
[----:B------:R-:W-:-:S13]  /*85c0*/  ELECT P1, URZ, PT ;  /* 0x00000000003f782f */ /* 0x000fda0003820000 */
.L_x_195:
[----:B------:R-:W0:Y:S01]  /*85d0*/  LDC R7, c[0x0][0x28c] ;  /* 0x0000a300ff077b82 */ /* 0x000e220000000800 */
[----:B------:R-:W-:Y:S01]  /*85e0*/  BSSY B1, `(.L_x_171) ;  /* 0x0000035000017945 */ /* 0x000fe20003800000 */
[----:B0-----:R-:W-:-:S13]  /*85f0*/  ISETP.LT.OR P1, PT, R7, 0x1, !P1 ;  /* 0x000000010700780c */ /* 0x001fda0004f21670 */
[----:B------:R-:W-:Y:S05]  /*8600*/  @P1 BRA `(.L_x_172) ;  /* 0x0000000000c81947 */ /* 0x000fea0003800000 */
[----:B------:R-:W-:Y:S02]  /*8610*/  IMAD.SHL.U32 R14, R14, 0x80, RZ ;  /* 0x000000800e0e7824 */ /* 0x000fe400078e00ff */
[----:B------:R-:W-:Y:S02]  /*8620*/  IMAD.SHL.U32 R17, R11, 0x80, RZ ;  /* 0x000000800b117824 */ /* 0x000fe400078e00ff */
[----:B------:R-:W-:Y:S02]  /*8630*/  IMAD.MOV.U32 R20, RZ, RZ, RZ ;  /* 0x000000ffff147224 */ /* 0x000fe400078e00ff */
[----:B------:R-:W-:Y:S02]  /*8640*/  IMAD.MOV.U32 R7, RZ, RZ, R0 ;  /* 0x000000ffff077224 */ /* 0x000fe400078e0000 */
[----:B------:R-:W-:Y:S02]  /*8650*/  IMAD.MOV.U32 R8, RZ, RZ, R5 ;  /* 0x000000ffff087224 */ /* 0x000fe400078e0005 */
[----:B------:R-:W-:-:S07]  /*8660*/  IMAD.MOV.U32 R9, RZ, RZ, R13 ;  /* 0x000000ffff097224 */ /* 0x000fce00078e000d */
.L_x_176:
[----:B------:R-:W0:Y:S01]  /*8670*/  S2R R11, SR_CgaCtaId ;  /* 0x00000000000b7919 */ /* 0x000e220000008800 */
[----:B------:R-:W-:-:S04]  /*8680*/  MOV R10, 0x400 ;  /* 0x00000400000a7802 */ /* 0x000fc80000000f00 */
[----:B0-----:R-:W-:Y:S02]  /*8690*/  LEA R18, R11, R10, 0x18 ;  /* 0x0000000a0b127211 */ /* 0x001fe400078ec0ff */
[----:B------:R-:W-:Y:S01]  /*86a0*/  SHF.L.U32 R10, R8, 0x1f, RZ ;  /* 0x0000001f080a7819 */ /* 0x000fe200000006ff */
[----:B------:R-:W0:Y:S02]  /*86b0*/  @!P3 LDC R11, c[0x0][0x500] ;  /* 0x00014000ff0bbb82 */ /* 0x000e240000000800 */
[----:B------:R-:W-:-:S04]  /*86c0*/  IMAD R19, R9, 0x8, R18 ;  /* 0x0000000809137824 */ /* 0x000fc800078e0212 */
[----:B------:R-:W1:Y:S02]  /*86d0*/  SYNCS.PHASECHK.TRANS64.TRYWAIT P1, [R19+URZ+0x38], R10 ;  /* 0x0000380a130075a7 */ /* 0x000e64000802017f */
[----:B-1----:R-:W-:Y:S05]  /*86e0*/  @!P1 BRA `(.L_x_173) ;  /* 0x0000000c00e09947 */ /* 0x002fea0003800000 */
.L_x_196:
[----:B-1----:R-:W-:Y:S01]  /*86f0*/  PRMT R10, R16, 0x9910, RZ ;  /* 0x00009910100a7816 */ /* 0x002fe200000000ff */
[----:B0-----:R0:W-:Y:S03]  /*8700*/  @!P3 SYNCS.ARRIVE.TRANS64 RZ, [R19+URZ], R11 ;  /* 0x0000000b13ffb9a7 */ /* 0x0011e6000800003f */
[----:B------:R-:W-:-:S13]  /*8710*/  ISETP.NE.AND P1, PT, R10, 0x2, PT ;  /* 0x000000020a00780c */ /* 0x000fda0003f25270 */
[----:B0-----:R-:W-:Y:S05]  /*8720*/  @P1 BRA `(.L_x_174) ;  /* 0x0000000000041947 */ /* 0x001fea0003800000 */
[----:B------:R-:W-:Y:S01]  /*8730*/  BPT.TRAP 0x1 ;  /* 0x000000040000795c */ /* 0x000fe20000300000 */
.L_x_174:
[----:B------:R-:W-:Y:S05]  /*8740*/  @P0 BRA `(.L_x_175) ;  /* 0x0000000000040947 */ /* 0x000fea0003800000 */
[----:B------:R-:W-:Y:S01]  /*8750*/  BPT.TRAP 0x1 ;  /* 0x000000040000795c */ /* 0x000fe20000300000 */
.L_x_175:
[----:B------:R-:W-:Y:S01]  /*8760*/  IMAD R18, R9, 0x4000, R18 ;  /* 0x0000400009127824 */ /* 0x000fe200078e0212 */
[----:B------:R-:W-:Y:S01]  /*8770*/  R2UR UR9, R19 ;  /* 0x00000000130972ca */ /* 0x000fe200000e0000 */
[----:B------:R-:W-:Y:S01]  /*8780*/  VIADD R7, R7, 0xffffffff ;  /* 0xffffffff07077836 */ /* 0x000fe20000000000 */
[----:B------:R-:W-:Y:S01]  /*8790*/  UIADD3 UR4, UP0, UR22, 0xf0, URZ ;  /* 0x000000f016047890 */ /* 0x000fe2000ff1e03f */
[----:B------:R-:W-:Y:S01]  /*87a0*/  R2UR UR11, R17 ;  /* 0x00000000110b72ca */ /* 0x000fe200000e0000 */
[----:B------:R-:W-:Y:S01]  /*87b0*/  UIADD3 UR24, UP1, UR22, 0x1f0, URZ ;  /* 0x000001f016187890 */ /* 0x000fe2000ff3e03f */
[----:B------:R-:W-:Y:S01]  /*87c0*/  R2UR UR8, R18 ;  /* 0x00000000120872ca */ /* 0x000fe200000e0000 */
[----:B------:R-:W-:Y:S01]  /*87d0*/  UIADD3.X UR5, URZ, UR23, URZ, UP0, !UPT ;  /* 0x000000173f057290 */ /* 0x000fe200087fe43f */
[----:B------:R-:W-:Y:S01]  /*87e0*/  R2UR UR10, R20 ;  /* 0x00000000140a72ca */ /* 0x000fe200000e0000 */
[----:B------:R-:W-:Y:S01]  /*87f0*/  VIADD R9, R9, 0x1 ;  /* 0x0000000109097836 */ /* 0x000fe20000000000 */
[----:B------:R-:W-:Y:S01]  /*8800*/  R2UR UR12, R6 ;  /* 0x00000000060c72ca */ /* 0x000fe200000e0000 */
[----:B------:R-:W-:Y:S01]  /*8810*/  UIADD3.X UR25, URZ, UR23, URZ, UP1, !UPT ;  /* 0x000000173f197290 */ /* 0x000fe20008ffe43f */
[----:B------:R-:W-:Y:S01]  /*8820*/  R2UR UR19, R14 ;  /* 0x000000000e1372ca */ /* 0x000fe200000e0000 */
[----:B------:R-:W-:Y:S01]  /*8830*/  UMOV UR6, 0x0 ;  /* 0x0000000000067882 */ /* 0x000fe20000000000 */
[----:B------:R-:W-:Y:S01]  /*8840*/  ISETP.GT.AND P4, PT, R7, 0x1, PT ;  /* 0x000000010700780c */ /* 0x000fe20003f84270 */
[----:B------:R-:W-:Y:S01]  /*8850*/  UMOV UR7, 0x10000000 ;  /* 0x1000000000077882 */ /* 0x000fe20000000000 */
[----:B------:R-:W-:Y:S01]  /*8860*/  ISETP.NE.AND P1, PT, R9, 0x7, PT ;  /* 0x000000070900780c */ /* 0x000fe20003f25270 */
[----:B------:R-:W-:-:S02]  /*8870*/  VIADD R20, R20, 0x80 ;  /* 0x0000008014147836 */ /* 0x000fc40000000000 */
[----:B------:R-:W-:Y:S01]  /*8880*/  UIADD3 UR14, UR8, 0x180, URZ ;  /* 0x00000180080e7890 */ /* 0x000fe2000fffe03f */
[----:B------:R-:W-:Y:S01]  /*8890*/  SEL R11, RZ, 0x1, P1 ;  /* 0x00000001ff0b7807 */ /* 0x000fe20000800000 */
[----:B------:R-:W-:Y:S01]  /*88a0*/  UIADD3 UR15, UR8, 0x1c180, URZ ;  /* 0x0001c180080f7890 */ /* 0x000fe2000fffe03f */
[----:B------:R-:W-:Y:S02]  /*88b0*/  SEL R9, R9, RZ, P1 ;  /* 0x000000ff09097207 */ /* 0x000fe40000800000 */
[----:B------:R-:W-:Y:S02]  /*88c0*/  LOP3.LUT R8, R8, R11, RZ, 0x3c, !PT ;  /* 0x0000000b08087212 */ /* 0x000fe400078e3cff */
[----:B------:R-:W-:Y:S02]  /*88d0*/  UMOV UR8, UR14 ;  /* 0x0000000e00087c82 */ /* 0x000fe40008000000 */
[----:B------:R0:W-:Y:S02]  /*88e0*/  UTMALDG.3D [UR8], [UR4], desc[UR6] ;  /* 0x00000608040075b4 */ /* 0x0001e40008011000 */
[----:B0-----:R-:W-:Y:S01]  /*88f0*/  UMOV UR8, UR15 ;  /* 0x0000000f00087c82 */ /* 0x001fe20008000000 */
[----:B------:R-:W-:-:S02]  /*8900*/  UMOV UR11, UR19 ;  /* 0x00000013000b7c82 */ /* 0x000fc40008000000 */
[----:B------:R0:W-:Y:S02]  /*8910*/  UTMALDG.3D [UR8], [UR24], desc[UR6] ;  /* 0x00000608180075b4 */ /* 0x0001e40008011000 */
[----:B0-----:R-:W-:Y:S05]  /*8920*/  @P4 BRA `(.L_x_176) ;  /* 0xfffffffc00504947 */ /* 0x001fea000383ffff */
.L_x_172:
[----:B------:R-:W-:Y:S05]  /*8930*/  BSYNC B1 ;  /* 0x0000000000017941 */ /* 0x000fea0003800000 */
.L_x_171:
[----:B------:R-:W-:Y:S01]  /*8940*/  LOP3.LUT P5, RZ, R15, 0xff, RZ, 0xc0, !PT ;  /* 0x000000ff0fff7812 */ /* 0x000fe200078ac0ff */
[C---:B------:R-:W-:Y:S01]  /*8950*/  IMAD.IADD R13, R12.reuse, 0x1, R13 ;  /* 0x000000010c0d7824 */ /* 0x040fe200078e020d */
[----:B------:R-:W-:Y:S01]  /*8960*/  ULDC.64 UR4, c[0x0][0x650] ;  /* 0x0001940000047ab9 */ /* 0x000fe20000000a00 */
[C---:B------:R-:W-:Y:S01]  /*8970*/  ISETP.GE.U32.AND P4, PT, R12.reuse, 0x7, PT ;  /* 0x000000070c00780c */ /* 0x040fe20003f86070 */
[----:B------:R-:W-:Y:S01]  /*8980*/  BSSY B1, `(.L_x_177) ;  /* 0x000006c000017945 */ /* 0x000fe20003800000 */
[C---:B------:R-:W-:Y:S01]  /*8990*/  IMAD.WIDE.U32 R6, R13.reuse, 0x24924925, RZ ;  /* 0x249249250d067825 */ /* 0x040fe200078e00ff */
[----:B------:R-:W-:Y:S02]  /*89a0*/  ISETP.GT.U32.AND P1, PT, R13, 0x6, PT ;  /* 0x000000060d00780c */ /* 0x000fe40003f24070 */
[----:B------:R-:W-:Y:S01]  /*89b0*/  PRMT R15, RZ, 0x7610, R15 ;  /* 0x00007610ff0f7816 */ /* 0x000fe2000000000f */
[----:B------:R-:W-:Y:S01]  /*89c0*/  IMAD.MOV.U32 R11, RZ, RZ, -0x1 ;  /* 0xffffffffff0b7424 */ /* 0x000fe200078e00ff */
[----:B------:R-:W-:Y:S01]  /*89d0*/  ISETP.LT.U32.AND P1, PT, R12, 0x7, P1 ;  /* 0x000000070c00780c */ /* 0x000fe20000f21070 */
[----:B------:R-:W-:-:S02]  /*89e0*/  IMAD.MOV.U32 R14, RZ, RZ, -0x1 ;  /* 0xffffffffff0e7424 */ /* 0x000fc400078e00ff */
[----:B------:R-:W0:Y:S01]  /*89f0*/  @P5 S2R R9, SR_CgaCtaId ;  /* 0x0000000000095919 */ /* 0x000e220000008800 */
[----:B------:R-:W-:Y:S02]  /*8a00*/  SEL R6, RZ, 0x1, !P1 ;  /* 0x00000001ff067807 */ /* 0x000fe40004800000 */
[----:B------:R-:W-:Y:S02]  /*8a10*/  IADD3 R2, P1, R2, UR20, RZ ;  /* 0x0000001402027c10 */ /* 0x000fe4000ff3e0ff */
[----:B------:R-:W-:Y:S02]  /*8a20*/  @P5 MOV R8, 0x400 ;  /* 0x0000040000085802 */ /* 0x000fe40000000f00 */
[----:B------:R-:W-:Y:S02]  /*8a30*/  IADD3.X R3, R3, UR13, RZ, P1, !PT ;  /* 0x0000000d03037c10 */ /* 0x000fe40008ffe4ff */
[----:B------:R-:W-:Y:S02]  /*8a40*/  ISETP.GE.U32.AND P1, PT, R2, UR4, PT ;  /* 0x0000000402007c0c */ /* 0x000fe4000bf26070 */
[----:B------:R-:W-:-:S02]  /*8a50*/  LOP3.LUT R5, R5, R6, RZ, 0x3c, !PT ;  /* 0x0000000605057212 */ /* 0x000fc400078e3cff */
[----:B------:R-:W-:Y:S02]  /*8a60*/  ISETP.GE.U32.AND.EX P1, PT, R3, UR5, PT, P1 ;  /* 0x0000000503007c0c */ /* 0x000fe4000bf26110 */
[----:B0-----:R-:W-:Y:S01]  /*8a70*/  @P5 LEA R8, R9, R8, 0x18 ;  /* 0x0000000809085211 */ /* 0x001fe200078ec0ff */
[----:B------:R-:W-:-:S03]  /*8a80*/  IMAD.IADD R9, R13, 0x1, -R7 ;  /* 0x000000010d097824 */ /* 0x000fc600078e0a07 */
[----:B------:R0:W-:Y:S02]  /*8a90*/  @P5 SYNCS.ARRIVE.TRANS64.A1T0 RZ, [R8+URZ+0x88], RZ ;  /* 0x000088ff08ff59a7 */ /* 0x0001e4000810003f */
[----:B------:R-:W-:Y:S02]  /*8aa0*/  LEA.HI R9, R9, R7, RZ, 0x1f ;  /* 0x0000000709097211 */ /* 0x000fe400078ff8ff */
[----:B------:R-:W-:Y:S02]  /*8ab0*/  PRMT R7, RZ, 0x7610, R7 ;  /* 0x00007610ff077816 */ /* 0x000fe40000000007 */
[----:B------:R-:W-:-:S04]  /*8ac0*/  SHF.R.U32.HI R6, RZ, 0x2, R9 ;  /* 0x00000002ff067819 */ /* 0x000fc80000011609 */
[----:B------:R-:W-:Y:S01]  /*8ad0*/  @P4 LOP3.LUT R5, R5, 0x1, R6, 0x78, !PT ;  /* 0x0000000105054812 */ /* 0x000fe200078e7806 */
[----:B------:R-:W-:Y:S02]  /*8ae0*/  IMAD R13, R6, -0x7, R13 ;  /* 0xfffffff9060d7824 */ /* 0x000fe400078e020d */
[----:B------:R-:W-:Y:S01]  /*8af0*/  IMAD.MOV.U32 R6, RZ, RZ, -0x1 ;  /* 0xffffffffff067424 */ /* 0x000fe200078e00ff */
[----:B0-----:R-:W-:Y:S06]  /*8b00*/  @P1 BRA `(.L_x_178) ;  /* 0x00000004004c1947 */ /* 0x001fec0003800000 */
[----:B------:R-:W-:Y:S01]  /*8b10*/  ULDC.64 UR4, c[0x0][0x628] ;  /* 0x00018a0000047ab9 */ /* 0x000fe20000000a00 */
[----:B------:R-:W0:Y:S01]  /*8b20*/  S2R R17, SR_CTAID.X ;  /* 0x0000000000117919 */ /* 0x000e220000002500 */
[----:B------:R-:W-:Y:S01]  /*8b30*/  ISETP.NE.U32.AND P1, PT, RZ, UR4, PT ;  /* 0x00000004ff007c0c */ /* 0x000fe2000bf25070 */
[----:B------:R-:W-:Y:S01]  /*8b40*/  ULDC UR7, c[0x0][0x630] ;  /* 0x00018c0000077ab9 */ /* 0x000fe20000000800 */
[----:B------:R-:W-:Y:S01]  /*8b50*/  IMAD.MOV.U32 R6, RZ, RZ, R2 ;  /* 0x000000ffff067224 */ /* 0x000fe200078e0002 */
[----:B------:R-:W1:Y:S01]  /*8b60*/  S2R R14, SR_CTAID.Y ;  /* 0x00000000000e7919 */ /* 0x000e620000002600 */
[----:B------:R-:W-:Y:S01]  /*8b70*/  ISETP.NE.AND.EX P1, PT, RZ, UR5, PT, P1 ;  /* 0x00000005ff007c0c */ /* 0x000fe2000bf25310 */
[----:B------:R-:W-:-:S12]  /*8b80*/  IMAD.MOV.U32 R7, RZ, RZ, R3 ;  /* 0x000000ffff077224 */ /* 0x000fd800078e0003 */
[----:B------:R-:W-:Y:S05]  /*8b90*/  @!P1 BRA `(.L_x_179) ;  /* 0x0000000000289947 */ /* 0x000fea0003800000 */
[----:B------:R-:W-:Y:S02]  /*8ba0*/  ULDC UR6, c[0x0][0x634] ;  /* 0x00018d0000067ab9 */ /* 0x000fe40000000800 */
[----:B------:R-:W-:-:S05]  /*8bb0*/  IADD3 R11, P1, R2, UR6, RZ ;  /* 0x00000006020b7c10 */ /* 0x000fca000ff3e0ff */
[----:B------:R-:W-:-:S04]  /*8bc0*/  IMAD.X R19, RZ, RZ, R3, P1 ;  /* 0x000000ffff137224 */ /* 0x000fc800008e0603 */
[----:B------:R-:W-:-:S04]  /*8bd0*/  IMAD.WIDE.U32 R8, R19, UR4, RZ ;  /* 0x0000000413087c25 */ /* 0x000fc8000f8e00ff */
[----:B------:R-:W-:-:S04]  /*8be0*/  IMAD.WIDE.U32 R8, P1, R11, UR5, R8 ;  /* 0x000000050b087c25 */ /* 0x000fc8000f820008 */
[----:B------:R-:W-:-:S04]  /*8bf0*/  IMAD.WIDE.U32 R10, R11, UR4, RZ ;  /* 0x000000040b0a7c25 */ /* 0x000fc8000f8e00ff */
[----:B------:R-:W-:Y:S01]  /*8c00*/  IMAD.X R7, RZ, RZ, RZ, P1 ;  /* 0x000000ffff077224 */ /* 0x000fe200008e06ff */
[----:B------:R-:W-:Y:S01]  /*8c10*/  IADD3 RZ, P1, R11, R8, RZ ;  /* 0x000000080bff7210 */ /* 0x000fe20007f3e0ff */
[----:B------:R-:W-:-:S04]  /*8c20*/  IMAD.MOV.U32 R6, RZ, RZ, R9 ;  /* 0x000000ffff067224 */ /* 0x000fc800078e0009 */
[----:B------:R-:W-:-:S08]  /*8c30*/  IMAD.WIDE.U32.X R6, R19, UR5, R6, P1 ;  /* 0x0000000513067c25 */ /* 0x000fd000088e0406 */
.L_x_179:
[--C-:B------:R-:W-:Y:S01]  /*8c40*/  SHF.R.U64 R10, R6, UR7, R7.reuse ;  /* 0x00000007060a7c19 */ /* 0x100fe20008001207 */
[----:B------:R-:W-:Y:S01]  /*8c50*/  ULDC.64 UR4, c[0x0][0x620] ;  /* 0x0001880000047ab9 */ /* 0x000fe20000000a00 */
[----:B------:R-:W-:Y:S01]  /*8c60*/  SHF.R.U32.HI R6, RZ, UR7, R7 ;  /* 0x00000007ff067c19 */ /* 0x000fe20008011607 */
[----:B------:R-:W2:Y:S01]  /*8c70*/  LDC R22, c[0x0][0x144] ;  /* 0x00005100ff167b82 */ /* 0x000ea20000000800 */
[----:B------:R-:W-:Y:S01]  /*8c80*/  IADD3 R9, P1, RZ, -R10, RZ ;  /* 0x8000000aff097210 */ /* 0x000fe20007f3e0ff */
[----:B------:R-:W-:Y:S01]  /*8c90*/  ULDC.64 UR8, c[0x0][0x640] ;  /* 0x0001900000087ab9 */ /* 0x000fe20000000a00 */
[----:B0-----:R-:W-:Y:S01]  /*8ca0*/  I2FP.F32.U32 R11, R17 ;  /* 0x00000011000b7245 */ /* 0x001fe20000201000 */
[----:B------:R-:W-:Y:S02]  /*8cb0*/  ULDC UR6, c[0x0][0x608] ;  /* 0x0001820000067ab9 */ /* 0x000fe40000000800 */
[----:B------:R-:W-:Y:S01]  /*8cc0*/  IMAD.X R6, RZ, RZ, ~R6, P1 ;  /* 0x000000ffff067224 */ /* 0x000fe200008e0e06 */
[----:B------:R-:W-:Y:S01]  /*8cd0*/  ISETP.NE.U32.AND P1, PT, RZ, UR8, PT ;  /* 0x00000008ff007c0c */ /* 0x000fe2000bf25070 */
[----:B------:R-:W0:Y:S02]  /*8ce0*/  LDC R19, c[0x0][0x148] ;  /* 0x00005200ff137b82 */ /* 0x000e240000000800 */
[----:B------:R-:W-:Y:S01]  /*8cf0*/  IMAD R8, R6, UR4, RZ ;  /* 0x0000000406087c24 */ /* 0x000fe2000f8e02ff */
[----:B------:R-:W-:Y:S01]  /*8d00*/  ISETP.NE.AND.EX P1, PT, RZ, UR9, PT, P1 ;  /* 0x00000009ff007c0c */ /* 0x000fe2000bf25310 */
[----:B------:R-:W-:Y:S01]  /*8d10*/  IMAD.WIDE.U32 R6, R9, UR4, R2 ;  /* 0x0000000409067c25 */ /* 0x000fe2000f8e0002 */
[----:B------:R-:W-:-:S03]  /*8d20*/  ULDC UR4, c[0x0][0x150] ;  /* 0x0000540000047ab9 */ /* 0x000fc60000000800 */
[----:B------:R-:W-:Y:S02]  /*8d30*/  IMAD R9, R9, UR5, R8 ;  /* 0x0000000509097c24 */ /* 0x000fe4000f8e0208 */
[----:B------:R-:W-:Y:S01]  /*8d40*/  FMUL R8, R11, UR4 ;  /* 0x000000040b087c20 */ /* 0x000fe20008400000 */
[----:B------:R-:W-:Y:S01]  /*8d50*/  ULDC UR4, c[0x0][0x618] ;  /* 0x0001860000047ab9 */ /* 0x000fe20000000800 */
[----:B------:R-:W-:Y:S01]  /*8d60*/  ULDC UR5, c[0x0][0x154] ;  /* 0x0000550000057ab9 */ /* 0x000fe20000000800 */
[----:B------:R-:W-:-:S03]  /*8d70*/  IMAD.IADD R7, R7, 0x1, R9 ;  /* 0x0000000107077824 */ /* 0x000fc600078e0209 */
[----:B------:R-:W3:Y:S02]  /*8d80*/  F2I.U32.TRUNC.NTZ R8, R8 ;  /* 0x0000000800087305 */ /* 0x000ee4000020f000 */
[----:B------:R-:W-:Y:S02]  /*8d90*/  SHF.R.U64 R11, R6, UR4, R7 ;  /* 0x00000004060b7c19 */ /* 0x000fe40008001207 */
[----:B-1----:R-:W-:-:S05]  /*8da0*/  I2FP.F32.U32 R6, R14 ;  /* 0x0000000e00067245 */ /* 0x002fca0000201000 */
[----:B------:R-:W-:Y:S01]  /*8db0*/  FMUL R21, R6, UR5 ;  /* 0x0000000506157c20 */ /* 0x000fe20008400000 */
[----:B------:R-:W-:Y:S01]  /*8dc0*/  SHF.R.U32.HI R6, RZ, UR4, R7 ;  /* 0x00000004ff067c19 */ /* 0x000fe20008011607 */
[----:B------:R-:W-:-:S03]  /*8dd0*/  ULDC UR4, c[0x0][0x658] ;  /* 0x0001960000047ab9 */ /* 0x000fc60000000800 */
[--C-:B------:R-:W-:Y:S01]  /*8de0*/  SHF.R.U64 R20, R11, UR6, R6.reuse ;  /* 0x000000060b147c19 */ /* 0x100fe20008001206 */
[----:B------:R-:W1:Y:S01]  /*8df0*/  F2I.U32.TRUNC.NTZ R21, R21 ;  /* 0x0000001500157305 */ /* 0x000e62000020f000 */
[----:B------:R-:W-:Y:S01]  /*8e00*/  SHF.R.U32.HI R7, RZ, UR6, R6 ;  /* 0x00000006ff077c19 */ /* 0x000fe20008011606 */
[----:B---3--:R-:W-:-:S03]  /*8e10*/  IMAD.MOV R8, RZ, RZ, -R8 ;  /* 0x000000ffff087224 */ /* 0x008fc600078e0a08 */
[----:B------:R-:W-:Y:S01]  /*8e20*/  SHF.R.U64 R18, R20, UR4, R7 ;  /* 0x0000000414127c19 */ /* 0x000fe20008001207 */
[----:B--2---:R-:W-:Y:S01]  /*8e30*/  IMAD R17, R22, R8, R17 ;  /* 0x0000000816117224 */ /* 0x004fe200078e0211 */
[----:B------:R-:W-:-:S03]  /*8e40*/  SHF.R.U32.HI R23, RZ, UR4, R7 ;  /* 0x00000004ff177c19 */ /* 0x000fc60008011607 */
[----:B------:R-:W-:Y:S02]  /*8e50*/  IMAD.MOV.U32 R6, RZ, RZ, R18 ;  /* 0x000000ffff067224 */ /* 0x000fe400078e0012 */
[----:B------:R-:W-:Y:S01]  /*8e60*/  IMAD.MOV.U32 R7, RZ, RZ, R23 ;  /* 0x000000ffff077224 */ /* 0x000fe200078e0017 */
[----:B-1----:R-:W-:Y:S06]  /*8e70*/  @!P1 BRA `(.L_x_180) ;  /* 0x0000000000289947 */ /* 0x002fec0003800000 */
[----:B------:R-:W-:Y:S02]  /*8e80*/  ULDC UR4, c[0x0][0x64c] ;  /* 0x0001930000047ab9 */ /* 0x000fe40000000800 */
[----:B------:R-:W-:-:S05]  /*8e90*/  IADD3 R7, P1, R18, UR4, RZ ;  /* 0x0000000412077c10 */ /* 0x000fca000ff3e0ff */
[----:B------:R-:W-:-:S04]  /*8ea0*/  IMAD.X R23, RZ, RZ, R23, P1 ;  /* 0x000000ffff177224 */ /* 0x000fc800008e0617 */
[----:B------:R-:W-:-:S04]  /*8eb0*/  IMAD.WIDE.U32 R8, R23, UR8, RZ ;  /* 0x0000000817087c25 */ /* 0x000fc8000f8e00ff */
[----:B------:R-:W-:-:S04]  /*8ec0*/  IMAD.WIDE.U32 R8, P1, R7, UR9, R8 ;  /* 0x0000000907087c25 */ /* 0x000fc8000f820008 */
[----:B------:R-:W-:-:S04]  /*8ed0*/  IMAD.WIDE.U32 R6, R7, UR8, RZ ;  /* 0x0000000807067c25 */ /* 0x000fc8000f8e00ff */
[----:B------:R-:W-:Y:S01]  /*8ee0*/  IMAD.MOV.U32 R6, RZ, RZ, R9 ;  /* 0x000000ffff067224 */ /* 0x000fe200078e0009 */
[----:B------:R-:W-:Y:S01]  /*8ef0*/  IADD3 RZ, P4, R7, R8, RZ ;  /* 0x0000000807ff7210 */ /* 0x000fe20007f9e0ff */
[----:B------:R-:W-:-:S04]  /*8f00*/  IMAD.X R7, RZ, RZ, RZ, P1 ;  /* 0x000000ffff077224 */ /* 0x000fc800008e06ff */
[----:B------:R-:W-:-:S08]  /*8f10*/  IMAD.WIDE.U32.X R6, R23, UR9, R6, P4 ;  /* 0x0000000917067c25 */ /* 0x000fd0000a0e0406 */
.L_x_180:
[----:B------:R-:W-:Y:S01]  /*8f20*/  ULDC UR4, c[0x0][0x648] ;  /* 0x0001920000047ab9 */ /* 0x000fe20000000800 */
[----:B------:R-:W-:Y:S01]  /*8f30*/  LOP3.LUT R20, R20, UR17, RZ, 0xc0, !PT ;  /* 0x0000001114147c12 */ /* 0x000fe2000f8ec0ff */
[----:B------:R-:W-:Y:S01]  /*8f40*/  IMAD.MOV R21, RZ, RZ, -R21 ;  /* 0x000000ffff157224 */ /* 0x000fe200078e0a15 */
[----:B------:R-:W-:Y:S01]  /*8f50*/  SHF.R.U64 R7, R6, UR4, R7 ;  /* 0x0000000406077c19 */ /* 0x000fe20008001207 */
[----:B------:R-:W-:Y:S01]  /*8f60*/  ULDC UR4, c[0x0][0x638] ;  /* 0x00018e0000047ab9 */ /* 0x000fe20000000800 */
[----:B------:R-:W-:Y:S01]  /*8f70*/  LOP3.LUT R11, R11, UR16, RZ, 0xc0, !PT ;  /* 0x000000100b0b7c12 */ /* 0x000fe2000f8ec0ff */
[----:B0-----:R-:W-:Y:S01]  /*8f80*/  @P2 IMAD R17, R19, R21, R14 ;  /* 0x0000001513112224 */ /* 0x001fe200078e020e */
[----:B------:R-:W-:Y:S01]  /*8f90*/  ULDC UR5, c[0x0][0x610] ;  /* 0x0001840000057ab9 */ /* 0x000fe20000000800 */
[----:B------:R-:W-:Y:S02]  /*8fa0*/  IMAD.MOV R9, RZ, RZ, -R7 ;  /* 0x000000ffff097224 */ /* 0x000fe400078e0a07 */
[----:B------:R-:W-:-:S02]  /*8fb0*/  IMAD R20, R7, UR18, R20 ;  /* 0x0000001207147c24 */ /* 0x000fc4000f8e0214 */
[----:B------:R-:W-:Y:S01]  /*8fc0*/  IMAD R18, R9, UR4, R18 ;  /* 0x0000000409127c24 */ /* 0x000fe2000f8e0212 */
[----:B------:R-:W-:Y:S01]  /*8fd0*/  ULDC UR4, c[0x0][0x600] ;  /* 0x0001800000047ab9 */ /* 0x000fe20000000800 */
[----:B------:R-:W-:Y:S02]  /*8fe0*/  IMAD R17, R20, UR5, R17 ;  /* 0x0000000514117c24 */ /* 0x000fe4000f8e0211 */
[----:B------:R-:W-:Y:S02]  /*8ff0*/  IMAD R18, R18, UR4, R11 ;  /* 0x0000000412127c24 */ /* 0x000fe4000f8e020b */
[----:B------:R-:W-:Y:S02]  /*9000*/  IMAD.MOV.U32 R7, RZ, RZ, 0x1 ;  /* 0x00000001ff077424 */ /* 0x000fe400078e00ff */
[----:B------:R-:W-:Y:S01]  /*9010*/  IMAD.MOV.U32 R6, RZ, RZ, R10 ;  /* 0x000000ffff067224 */ /* 0x000fe200078e000a */
[----:B------:R-:W-:Y:S02]  /*9020*/  SEL R14, R18, R17, !P2 ;  /* 0x00000011120e7207 */ /* 0x000fe40005000000 */
[----:B------:R-:W-:-:S07]  /*9030*/  SEL R11, R17, R18, !P2 ;  /* 0x00000012110b7207 */ /* 0x000fce0005000000 */
.L_x_178:
[----:B------:R-:W-:Y:S05]  /*9040*/  BSYNC B1 ;  /* 0x0000000000017941 */ /* 0x000fea0003800000 */
.L_x_177:
[----:B------:R-:W-:-:S13]  /*9050*/  LOP3.LUT P1, RZ, R7, 0xff, RZ, 0xc0, !PT ;  /* 0x000000ff07ff7812 */ /* 0x000fda000782c0ff */
[----:B------:R-:W-:Y:S05]  /*9060*/  @P1 BRA `(.L_x_181) ;  /* 0xfffffff4004c1947 */ /* 0x000fea000383ffff */
[----:B------:R-:W-:Y:S05]  /*9070*/  BSYNC B0 ;  /* 0x0000000000007941 */ /* 0x000fea0003800000 */
.L_x_169:
[----:B------:R-:W-:-:S03]  /*9080*/  UMOV UR4, 0xffffffff ;  /* 0xffffffff00047882 */ /* 0x000fc60000000000 */
[----:B------:R-:W-:Y:S05]  /*9090*/  BRA.DIV UR4, `(.L_x_182) ;  /* 0x0000000604887947 */ /* 0x000fea000b800000 */
[----:B------:R-:W-:-:S13]  /*90a0*/  ELECT P0, URZ, PT ;  /* 0x00000000003f782f */ /* 0x000fda0003800000 */
.L_x_199:
[----:B------:R-:W-:Y:S04]  /*90b0*/  BSSY B0, `(.L_x_183) ;  /* 0x0000046000007945 */ /* 0x000fe80003800000 */
[----:B------:R-:W-:Y:S05]  /*90c0*/  @!P0 BRA `(.L_x_184) ;  /* 0x0000000400108947 */ /* 0x000fea0003800000 */
[----:B------:R-:W-:-:S04]  /*90d0*/  LOP3.LUT R4, R4, 0x2, RZ, 0xfc, !PT ;  /* 0x0000000204047812 */ /* 0x000fc800078efcff */
[----:B------:R-:W-:-:S13]  /*90e0*/  ISETP.NE.AND P0, PT, R4, 0x3, PT ;  /* 0x000000030400780c */ /* 0x000fda0003f05270 */
[----:B------:R-:W-:Y:S05]  /*90f0*/  @!P0 BRA `(.L_x_185) ;  /* 0x0000000000048947 */ /* 0x000fea0003800000 */
[----:B------:R-:W-:Y:S01]  /*9100*/  BPT.TRAP 0x1 ;  /* 0x000000040000795c */ /* 0x000fe20000300000 */
.L_x_185:
[----:B------:R-:W0:Y:S01]  /*9110*/  S2R R3, SR_CgaCtaId ;  /* 0x0000000000037919 */ /* 0x000e220000008800 */
[----:B------:R-:W-:-:S04]  /*9120*/  MOV R0, 0x400 ;  /* 0x0000040000007802 */ /* 0x000fc80000000f00 */
[----:B0-----:R-:W-:Y:S02]  /*9130*/  LEA R0, R3, R0, 0x18 ;  /* 0x0000000003007211 */ /* 0x001fe400078ec0ff */
[----:B------:R-:W-:-:S03]  /*9140*/  SHF.L.U32 R3, R5, 0x1f, RZ ;  /* 0x0000001f05037819 */ /* 0x000fc600000006ff */
[----:B------:R-:W-:-:S04]  /*9150*/  VIADD R0, R0, 0x38 ;  /* 0x0000003800007836 */ /* 0x000fc80000000000 */
[C---:B------:R-:W-:Y:S02]  /*9160*/  IMAD R6, R13.reuse, 0x8, R0 ;  /* 0x000000080d067824 */ /* 0x040fe400078e0200 */
[----:B------:R-:W-:Y:S02]  /*9170*/  VIADD R13, R13, 0x1 ;  /* 0x000000010d0d7836 */ /* 0x000fe40000000000 */
[----:B------:R-:W0:Y:S03]  /*9180*/  SYNCS.PHASECHK.TRANS64.TRYWAIT P0, [R6+URZ], R3 ;  /* 0x00000003060075a7 */ /* 0x000e26000800017f */
[----:B------:R-:W-:-:S04]  /*9190*/  ISETP.NE.AND P1, PT, R13, 0x7, PT ;  /* 0x000000070d00780c */ /* 0x000fc80003f25270 */
[----:B------:R-:W-:Y:S02]  /*91a0*/  SEL R2, RZ, 0x1, P1 ;  /* 0x00000001ff027807 */ /* 0x000fe40000800000 */
[----:B------:R-:W-:Y:S02]  /*91b0*/  SEL R13, R13, RZ, P1 ;  /* 0x000000ff0d0d7207 */ /* 0x000fe40000800000 */
[----:B------:R-:W-:-:S03]  /*91c0*/  LOP3.LUT R8, R5, R2, RZ, 0x3c, !PT ;  /* 0x0000000205087212 */ /* 0x000fc600078e3cff */
[----:B------:R-:W-:Y:S01]  /*91d0*/  IMAD R7, R13, 0x8, R0 ;  /* 0x000000080d077824 */ /* 0x000fe200078e0200 */
[----:B------:R-:W-:Y:S01]  /*91e0*/  SHF.L.U32 R4, R8, 0x1f, RZ ;  /* 0x0000001f08047819 */ /* 0x000fe200000006ff */
[----:B0-----:R-:W-:Y:S06]  /*91f0*/  @!P0 BRA `(.L_x_186) ;  /* 0x0000000400548947 */ /* 0x001fec0003800000 */
.L_x_200:
[----:B------:R-:W1:Y:S01]  /*9200*/  SYNCS.PHASECHK.TRANS64.TRYWAIT P0, [R7+URZ], R4 ;  /* 0x00000004070075a7 */ /* 0x000e62000800017f */
[----:B------:R-:W-:-:S05]  /*9210*/  VIADD R2, R13, 0x1 ;  /* 0x000000010d027836 */ /* 0x000fca0000000000 */
[----:B------:R-:W-:-:S04]  /*9220*/  ISETP.NE.AND P1, PT, R2, 0x7, PT ;  /* 0x000000070200780c */ /* 0x000fc80003f25270 */
[----:B0-----:R-:W-:Y:S02]  /*9230*/  SEL R3, RZ, 0x1, P1 ;  /* 0x00000001ff037807 */ /* 0x001fe40000800000 */
[----:B------:R-:W-:Y:S02]  /*9240*/  SEL R9, R2, RZ, P1 ;  /* 0x000000ff02097207 */ /* 0x000fe40000800000 */
[----:B------:R-:W-:-:S03]  /*9250*/  LOP3.LUT R8, R8, R3, RZ, 0x3c, !PT ;  /* 0x0000000308087212 */ /* 0x000fc600078e3cff */
[----:B------:R-:W-:Y:S01]  /*9260*/  IMAD R6, R9, 0x8, R0 ;  /* 0x0000000809067824 */ /* 0x000fe200078e0200 */
[----:B------:R-:W-:Y:S01]  /*9270*/  SHF.L.U32 R5, R8, 0x1f, RZ ;  /* 0x0000001f08057819 */ /* 0x000fe200000006ff */
[----:B-1----:R-:W-:Y:S06]  /*9280*/  @!P0 BRA `(.L_x_187) ;  /* 0x0000000400448947 */ /* 0x002fec0003800000 */
.L_x_201:
[----:B------:R-:W1:Y:S01]  /*9290*/  SYNCS.PHASECHK.TRANS64.TRYWAIT P0, [R6+URZ], R5 ;  /* 0x00000005060075a7 */ /* 0x000e62000800017f */
[----:B------:R-:W-:-:S05]  /*92a0*/  VIADD R2, R9, 0x1 ;  /* 0x0000000109027836 */ /* 0x000fca0000000000 */
[----:B------:R-:W-:-:S04]  /*92b0*/  ISETP.NE.AND P1, PT, R2, 0x7, PT ;  /* 0x000000070200780c */ /* 0x000fc80003f25270 */
[----:B------:R-:W-:Y:S02]  /*92c0*/  SEL R3, RZ, 0x1, P1 ;  /* 0x00000001ff037807 */ /* 0x000fe40000800000 */
[----:B0-----:R-:W-:Y:S02]  /*92d0*/  SEL R7, R2, RZ, P1 ;  /* 0x000000ff02077207 */ /* 0x001fe40000800000 */
[----:B------:R-:W-:-:S03]  /*92e0*/  LOP3.LUT R8, R8, R3, RZ, 0x3c, !PT ;  /* 0x0000000308087212 */ /* 0x000fc600078e3cff */
[----:B------:R-:W-:Y:S01]  /*92f0*/  IMAD R9, R7, 0x8, R0 ;  /* 0x0000000807097824 */ /* 0x000fe200078e0200 */
[----:B------:R-:W-:Y:S01]  /*9300*/  SHF.L.U32 R4, R8, 0x1f, RZ ;  /* 0x0000001f08047819 */ /* 0x000fe200000006ff */
[----:B-1----:R-:W-:Y:S06]  /*9310*/  @!P0 BRA `(.L_x_188) ;  /* 0x0000000400348947 */ /* 0x002fec0003800000 */
.L_x_202:
[----:B------:R-:W1:Y:S01]  /*9320*/  SYNCS.PHASECHK.TRANS64.TRYWAIT P0, [R9+URZ], R4 ;  /* 0x00000004090075a7 */ /* 0x000e62000800017f */
[----:B------:R-:W-:-:S05]  /*9330*/  VIADD R2, R7, 0x1 ;  /* 0x0000000107027836 */ /* 0x000fca0000000000 */
[----:B------:R-:W-:-:S04]  /*9340*/  ISETP.NE.AND P1, PT, R2, 0x7, PT ;  /* 0x000000070200780c */ /* 0x000fc80003f25270 */
[----:B------:R-:W-:Y:S02]  /*9350*/  SEL R3, RZ, 0x1, P1 ;  /* 0x00000001ff037807 */ /* 0x000fe40000800000 */
[----:B------:R-:W-:Y:S02]  /*9360*/  SEL R7, R2, RZ, P1 ;  /* 0x000000ff02077207 */ /* 0x000fe40000800000 */
[----:B------:R-:W-:-:S03]  /*9370*/  LOP3.LUT R8, R8, R3, RZ, 0x3c, !PT ;  /* 0x0000000308087212 */ /* 0x000fc600078e3cff */
[----:B------:R-:W-:Y:S01]  /*9380*/  IMAD R10, R7, 0x8, R0 ;  /* 0x00000008070a7824 */ /* 0x000fe200078e0200 */
[----:B0-----:R-:W-:Y:S01]  /*9390*/  SHF.L.U32 R5, R8, 0x1f, RZ ;  /* 0x0000001f08057819 */ /* 0x001fe200000006ff */
[----:B-1----:R-:W-:Y:S06]  /*93a0*/  @!P0 BRA `(.L_x_189) ;  /* 0x0000000400248947 */ /* 0x002fec0003800000 */
.L_x_203:
[----:B------:R-:W1:Y:S01]  /*93b0*/  SYNCS.PHASECHK.TRANS64.TRYWAIT P0, [R10+URZ], R5 ;  /* 0x000000050a0075a7 */ /* 0x000e62000800017f */
[----:B------:R-:W-:-:S05]  /*93c0*/  VIADD R2, R7, 0x1 ;  /* 0x0000000107027836 */ /* 0x000fca0000000000 */
[----:B------:R-:W-:-:S04]  /*93d0*/  ISETP.NE.AND P1, PT, R2, 0x7, PT ;  /* 0x000000070200780c */ /* 0x000fc80003f25270 */
[----:B------:R-:W-:Y:S02]  /*93e0*/  SEL R3, RZ, 0x1, P1 ;  /* 0x00000001ff037807 */ /* 0x000fe40000800000 */
[----:B------:R-:W-:Y:S02]  /*93f0*/  SEL R7, R2, RZ, P1 ;  /* 0x000000ff02077207 */ /* 0x000fe40000800000 */
[----:B0-----:R-:W-:-:S03]  /*9400*/  LOP3.LUT R9, R8, R3, RZ, 0x3c, !PT ;  /* 0x0000000308097212 */ /* 0x001fc600078e3cff */
[----:B------:R-:W-:Y:S01]  /*9410*/  IMAD R11, R7, 0x8, R0 ;  /* 0x00000008070b7824 */ /* 0x000fe200078e0200 */
[----:B------:R-:W-:Y:S01]  /*9420*/  SHF.L.U32 R6, R9, 0x1f, RZ ;  /* 0x0000001f09067819 */ /* 0x000fe200000006ff */
[----:B-1----:R-:W-:Y:S06]  /*9430*/  @!P0 BRA `(.L_x_190) ;  /* 0x0000000400148947 */ /* 0x002fec0003800000 */
.L_x_204:
[----:B------:R-:W1:Y:S01]  /*9440*/  SYNCS.PHASECHK.TRANS64.TRYWAIT P0, [R11+URZ], R6 ;  /* 0x000000060b0075a7 */ /* 0x000e62000800017f */
[----:B------:R-:W-:-:S05]  /*9450*/  VIADD R2, R7, 0x1 ;  /* 0x0000000107027836 */ /* 0x000fca0000000000 */
[----:B------:R-:W-:-:S04]  /*9460*/  ISETP.NE.AND P1, PT, R2, 0x7, PT ;  /* 0x000000070200780c */ /* 0x000fc80003f25270 */
[----:B------:R-:W-:Y:S02]  /*9470*/  SEL R4, RZ, 0x1, P1 ;  /* 0x00000001ff047807 */ /* 0x000fe40000800000 */
[----:B------:R-:W-:Y:S02]  /*9480*/  SEL R3, R2, RZ, P1 ;  /* 0x000000ff02037207 */ /* 0x000fe40000800000 */
[----:B------:R-:W-:Y:S01]  /*9490*/  LOP3.LUT R4, R9, R4, RZ, 0x3c, !PT ;  /* 0x0000000409047212 */ /* 0x000fe200078e3cff */
[----:B-1----:R-:W-:Y:S06]  /*94a0*/  @!P0 BRA `(.L_x_191) ;  /* 0x00000004000c8947 */ /* 0x002fec0003800000 */
.L_x_205:
[----:B------:R-:W-:Y:S01]  /*94b0*/  IMAD R3, R3, 0x8, R0 ;  /* 0x0000000803037824 */ /* 0x000fe200078e0200 */
[----:B------:R-:W-:-:S07]  /*94c0*/  SHF.L.U32 R0, R4, 0x1f, RZ ;  /* 0x0000001f04007819 */ /* 0x000fce00000006ff */
.L_x_192:
[----:B--2---:R2:W3:Y:S02]  /*94d0*/  SYNCS.PHASECHK.TRANS64.TRYWAIT P0, [R3+URZ], R0 ;  /* 0x00000000030075a7 */ /* 0x0044e4000800017f */
[----:B---3--:R-:W-:Y:S05]  /*94e0*/  @!P0 NANOSLEEP.SYNCS 0x989680 ;  /* 0x009896800000895d */ /* 0x008fea0003900000 */
[----:B------:R-:W3:Y:S02]  /*94f0*/  @!P0 SYNCS.PHASECHK.TRANS64 P0, [R3+URZ], R0 ;  /* 0x00000000030085a7 */ /* 0x000ee4000800007f */
[----:B---3--:R-:W-:Y:S05]  /*9500*/  @!P0 BRA `(.L_x_192) ;  /* 0xfffffffc00f08947 */ /* 0x008fea000383ffff */
.L_x_184:
[----:B------:R-:W-:Y:S05]  /*9510*/  BSYNC B0 ;  /* 0x0000000000007941 */ /* 0x000fea0003800000 */
.L_x_183:
[----:B------:R-:W-:Y:S05]  /*9520*/  EXIT ;  /* 0x000000000000794d */ /* 0x000fea0003800000 */
.L_x_17:
[----:B-1----:R-:W-:-:S04]  /*9530*/  IMAD.U32 R11, RZ, RZ, UR6 ;  /* 0x00000006ff0b7e24 */ /* 0x002fc8000f8e00ff */
[----:B------:R1:W4:Y:S03]  /*9540*/  SYNCS.PHASECHK.TRANS64.TRYWAIT P0, [R11+URZ], R10 ;  /* 0x0000000a0b0075a7 */ /* 0x000326000800017f */
[----:B----4-:R-:W-:Y:S05]  /*9550*/  @!P0 NANOSLEEP.SYNCS 0x989680 ;  /* 0x009896800000895d */ /* 0x010fea0003900000 */
[----:B------:R-:W4:Y:S02]  /*9560*/  @!P0 SYNCS.PHASECHK.TRANS64 P0, [R11+URZ], R10 ;  /* 0x0000000a0b0085a7 */ /* 0x000f24000800007f */
[----:B----4-:R-:W-:Y:S05]  /*9570*/  @!P0 BRA `(.L_x_17) ;  /* 0xfffffffc00ec8947 */ /* 0x010fea000383ffff */
[----:B------:R-:W-:Y:S05]  /*9580*/  BRA `(.L_x_16) ;  /* 0xffffff8000087947 */ /* 0x000fea000383ffff */
.L_x_23:
[----:B-1----:R-:W-:-:S04]  /*9590*/  IMAD.U32 R140, RZ, RZ, UR12 ;  /* 0x0000000cff8c7e24 */ /* 0x002fc8000f8e00ff */
[----:B------:R1:W4:Y:S03]  /*95a0*/  SYNCS.PHASECHK.TRANS64.TRYWAIT P0, [R140+URZ], R11 ;  /* 0x0000000b8c0075a7 */ /* 0x000326000800017f */
[----:B----4-:R-:W-:Y:S05]  /*95b0*/  @!P0 NANOSLEEP.SYNCS 0x989680 ;  /* 0x009896800000895d */ /* 0x010fea0003900000 */
[----:B------:R-:W4:Y:S02]  /*95c0*/  @!P0 SYNCS.PHASECHK.TRANS64 P0, [R140+URZ], R11 ;  /* 0x0000000b8c0085a7 */ /* 0x000f24000800007f */
[----:B----4-:R-:W-:Y:S05]  /*95d0*/  @!P0 BRA `(.L_x_23) ;  /* 0xfffffffc00ec8947 */ /* 0x010fea000383ffff */
[----:B------:R-:W-:Y:S05]  /*95e0*/  BRA `(.L_x_22) ;  /* 0xffffff88007c7947 */ /* 0x000fea000383ffff */
.L_x_170:
[----:B------:R-:W-:Y:S01]  /*95f0*/  BSSY B1, `(.L_x_193) ;  /* 0x0000006000017945 */ /* 0x000fe20003800000 */
[----:B------:R-:W-:-:S07]  /*9600*/  IMAD.MOV.U32 R7, RZ, RZ, -0x1 ;  /* 0xffffffffff077424 */ /* 0x000fce00078e00ff */
[----:B------:R-:W-:Y:S05]  /*9610*/  WARPSYNC.COLLECTIVE R7, `(.L_x_194) ;  /* 0x00000000070c7348 */ /* 0x000fea0003c00000 */
[----:B------:R-:W-:Y:S02]  /*9620*/  ELECT P1, UR62, PT ;  /* 0x00000000003e782f */ /* 0x000fe40003820000 */
[----:B------:R-:W-:Y:S01]  /*9630*/  MOV R7, UR62 ;  /* 0x0000003e00077c02 */ /* 0x000fe20008000f00 */
[----:B------:R-:W-:Y:S10]  /*9640*/  ENDCOLLECTIVE ;  /* 0x000000000000791b */ /* 0x000ff40003800000 */
.L_x_194:
[----:B------:R-:W-:Y:S05]  /*9650*/  BSYNC B1 ;  /* 0x0000000000017941 */ /* 0x000fea0003800000 */
.L_x_193:
[----:B------:R-:W-:Y:S05]  /*9660*/  BRA `(.L_x_195) ;  /* 0xffffffec00d87947 */ /* 0x000fea000383ffff */
.L_x_173:
[----:B-1----:R1:W2:Y:S02]  /*9670*/  SYNCS.PHASECHK.TRANS64.TRYWAIT P1, [R19+URZ+0x38], R10 ;  /* 0x0000380a130075a7 */ /* 0x0022a4000802017f */
[----:B--2---:R-:W-:Y:S05]  /*9680*/  @!P1 NANOSLEEP.SYNCS 0x989680 ;  /* 0x009896800000995d */ /* 0x004fea0003900000 */
[----:B------:R-:W2:Y:S02]  /*9690*/  @!P1 SYNCS.PHASECHK.TRANS64 P1, [R19+URZ+0x38], R10 ;  /* 0x0000380a130095a7 */ /* 0x000ea4000802007f */
[----:B--2---:R-:W-:Y:S05]  /*96a0*/  @!P1 BRA `(.L_x_173) ;  /* 0xfffffffc00f09947 */ /* 0x004fea000383ffff */
[----:B------:R-:W-:Y:S05]  /*96b0*/  BRA `(.L_x_196) ;  /* 0xfffffff0000c7947 */ /* 0x000fea000383ffff */
.L_x_182:
[----:B------:R-:W-:Y:S01]  /*96c0*/  BSSY B0, `(.L_x_197) ;  /* 0x0000006000007945 */ /* 0x000fe20003800000 */
[----:B------:R-:W-:-:S07]  /*96d0*/  IMAD.MOV.U32 R7, RZ, RZ, -0x1 ;  /* 0xffffffffff077424 */ /* 0x000fce00078e00ff */
[----:B------:R-:W-:Y:S05]  /*96e0*/  WARPSYNC.COLLECTIVE R7, `(.L_x_198) ;  /* 0x00000000070c7348 */ /* 0x000fea0003c00000 */
[----:B------:R-:W-:Y:S02]  /*96f0*/  ELECT P1, UR62, PT ;  /* 0x00000000003e782f */ /* 0x000fe40003820000 */
[----:B------:R-:W-:Y:S01]  /*9700*/  MOV R7, UR62 ;  /* 0x0000003e00077c02 */ /* 0x000fe20008000f00 */
[----:B------:R-:W-:Y:S10]  /*9710*/  ENDCOLLECTIVE ;  /* 0x000000000000791b */ /* 0x000ff40003800000 */
.L_x_198:
[----:B------:R-:W-:Y:S05]  /*9720*/  BSYNC B0 ;  /* 0x0000000000007941 */ /* 0x000fea0003800000 */
.L_x_197:
[----:B------:R-:W-:Y:S01]  /*9730*/  PLOP3.LUT P0, PT, P1, PT, PT, 0x80, 0x0 ;  /* 0x000000000000781c */ /* 0x000fe20000f0f070 */
[----:B------:R-:W-:-:S12]  /*9740*/  BRA `(.L_x_199) ;  /* 0xfffffff800587947 */ /* 0x000fd8000383ffff */
.L_x_186:
[----:B0-----:R0:W1:Y:S02]  /*9750*/  SYNCS.PHASECHK.TRANS64.TRYWAIT P0, [R6+URZ], R3 ;  /* 0x00000003060075a7 */ /* 0x001064000800017f */
[----:B-1----:R-:W-:Y:S05]  /*9760*/  @!P0 NANOSLEEP.SYNCS 0x989680 ;  /* 0x009896800000895d */ /* 0x002fea0003900000 */
[----:B------:R-:W1:Y:S02]  /*9770*/  @!P0 SYNCS.PHASECHK.TRANS64 P0, [R6+URZ], R3 ;  /* 0x00000003060085a7 */ /* 0x000e64000800007f */
[----:B-1----:R-:W-:Y:S05]  /*9780*/  @!P0 BRA `(.L_x_186) ;  /* 0xfffffffc00f08947 */ /* 0x002fea000383ffff */
[----:B------:R-:W-:Y:S05]  /*9790*/  BRA `(.L_x_200) ;  /* 0xfffffff800987947 */ /* 0x000fea000383ffff */
.L_x_187:
[----:B0-----:R0:W1:Y:S02]  /*97a0*/  SYNCS.PHASECHK.TRANS64.TRYWAIT P0, [R7+URZ], R4 ;  /* 0x00000004070075a7 */ /* 0x001064000800017f */
[----:B-1----:R-:W-:Y:S05]  /*97b0*/  @!P0 NANOSLEEP.SYNCS 0x989680 ;  /* 0x009896800000895d */ /* 0x002fea0003900000 */
[----:B------:R-:W1:Y:S02]  /*97c0*/  @!P0 SYNCS.PHASECHK.TRANS64 P0, [R7+URZ], R4 ;  /* 0x00000004070085a7 */ /* 0x000e64000800007f */
[----:B-1----:R-:W-:Y:S05]  /*97d0*/  @!P0 BRA `(.L_x_187) ;  /* 0xfffffffc00f08947 */ /* 0x002fea000383ffff */
[----:B------:R-:W-:Y:S05]  /*97e0*/  BRA `(.L_x_201) ;  /* 0xfffffff800a87947 */ /* 0x000fea000383ffff */
.L_x_188:
[----:B0-----:R0:W1:Y:S02]  /*97f0*/  SYNCS.PHASECHK.TRANS64.TRYWAIT P0, [R6+URZ], R5 ;  /* 0x00000005060075a7 */ /* 0x001064000800017f */
[----:B-1----:R-:W-:Y:S05]  /*9800*/  @!P0 NANOSLEEP.SYNCS 0x989680 ;  /* 0x009896800000895d */ /* 0x002fea0003900000 */
[----:B------:R-:W1:Y:S02]  /*9810*/  @!P0 SYNCS.PHASECHK.TRANS64 P0, [R6+URZ], R5 ;  /* 0x00000005060085a7 */ /* 0x000e64000800007f */
[----:B-1----:R-:W-:Y:S05]  /*9820*/  @!P0 BRA `(.L_x_188) ;  /* 0xfffffffc00f08947 */ /* 0x002fea000383ffff */
[----:B------:R-:W-:Y:S05]  /*9830*/  BRA `(.L_x_202) ;  /* 0xfffffff800b87947 */ /* 0x000fea000383ffff */
.L_x_189:
[----:B0-----:R0:W1:Y:S02]  /*9840*/  SYNCS.PHASECHK.TRANS64.TRYWAIT P0, [R9+URZ], R4 ;  /* 0x00000004090075a7 */ /* 0x001064000800017f */
[----:B-1----:R-:W-:Y:S05]  /*9850*/  @!P0 NANOSLEEP.SYNCS 0x989680 ;  /* 0x009896800000895d */ /* 0x002fea0003900000 */
[----:B------:R-:W1:Y:S02]  /*9860*/  @!P0 SYNCS.PHASECHK.TRANS64 P0, [R9+URZ], R4 ;  /* 0x00000004090085a7 */ /* 0x000e64000800007f */
[----:B-1----:R-:W-:Y:S05]  /*9870*/  @!P0 BRA `(.L_x_189) ;  /* 0xfffffffc00f08947 */ /* 0x002fea000383ffff */
[----:B------:R-:W-:Y:S05]  /*9880*/  BRA `(.L_x_203) ;  /* 0xfffffff800c87947 */ /* 0x000fea000383ffff */
.L_x_190:
[----:B0-----:R0:W1:Y:S02]  /*9890*/  SYNCS.PHASECHK.TRANS64.TRYWAIT P0, [R10+URZ], R5 ;  /* 0x000000050a0075a7 */ /* 0x001064000800017f */
[----:B-1----:R-:W-:Y:S05]  /*98a0*/  @!P0 NANOSLEEP.SYNCS 0x989680 ;  /* 0x009896800000895d */ /* 0x002fea0003900000 */
[----:B------:R-:W1:Y:S02]  /*98b0*/  @!P0 SYNCS.PHASECHK.TRANS64 P0, [R10+URZ], R5 ;  /* 0x000000050a0085a7 */ /* 0x000e64000800007f */
[----:B-1----:R-:W-:Y:S05]  /*98c0*/  @!P0 BRA `(.L_x_190) ;  /* 0xfffffffc00f08947 */ /* 0x002fea000383ffff */
[----:B------:R-:W-:Y:S05]  /*98d0*/  BRA `(.L_x_204) ;  /* 0xfffffff800d87947 */ /* 0x000fea000383ffff */
.L_x_191:
[----:B-1----:R1:W2:Y:S02]  /*98e0*/  SYNCS.PHASECHK.TRANS64.TRYWAIT P0, [R11+URZ], R6 ;  /* 0x000000060b0075a7 */ /* 0x0022a4000800017f */
[----:B--2---:R-:W-:Y:S05]  /*98f0*/  @!P0 NANOSLEEP.SYNCS 0x989680 ;  /* 0x009896800000895d */ /* 0x004fea0003900000 */
[----:B------:R-:W2:Y:S02]  /*9900*/  @!P0 SYNCS.PHASECHK.TRANS64 P0, [R11+URZ], R6 ;  /* 0x000000060b0085a7 */ /* 0x000ea4000800007f */
[----:B--2---:R-:W-:Y:S05]  /*9910*/  @!P0 BRA `(.L_x_191) ;  /* 0xfffffffc00f08947 */ /* 0x004fea000383ffff */
[----:B------:R-:W-:Y:S05]  /*9920*/  BRA `(.L_x_205) ;  /* 0xfffffff800e07947 */ /* 0x000fea000383ffff */
.L_x_206:
[----:B------:R-:W-:-:S00]  /*9930*/  BRA `(.L_x_206) ;  /* 0xfffffffc00fc7947 */ /* 0x000fc0000383ffff */
[----:B------:R-:W-:-:S00]  /*9940*/  NOP ;  /* 0x0000000000007918 */ /* 0x000fc00000000000 */
        /* <DEDUP_REMOVED lines=11> */
.L_x_207:


//--------------------- .nv.shared._ZN7cutlass13device_kernelINS_4gemm6kernel13GemmUniversalIN4cute5tupleIJiiiiEEENS1_10collective13CollectiveMmaINS1_37MainloopSm90TmaGmmaWarpSpecializedFP8ILi7ENS5_IJNS4_1CILi1EEESB_SB_EEENS1_35KernelTmaWarpSpecializedCooperativeEEENS5_IJNSA_ILi128EEESF_SF_EEENS_12float_e5m2_tENS5_IJlSB_lEEENS_12float_e4m3_tESI_NS4_8TiledMMAINS4_8MMA_AtomIJNS4_4SM904GMMA31MMA_64x128x32_F32E5M2E4M3_SS_TNILNSN_7ScaleInE1ELSP_1EEEEEENS4_6LayoutINS5_IJNSA_ILi2EEESB_SB_EEENS5_IJSB_NSA_ILi0EEESV_EEEEENS5_IJNS4_10UnderscoreESY_SY_EEEEENS4_13SM90_TMA_LOADENS4_14ComposedLayoutINS4_7SwizzleILi3ELi4ELi3EEENS4_18smem_ptr_flag_bitsILi8EEENSS_INS5_IJNSA_ILi8EEESF_EEENS5_IJSF_SB_EEEEEEEvNS4_8identityES11_S1B_vS1C_EENS_8epilogue10collective6detail29Sm90TmaWarpSpecializedAdapterINS1F_15DefaultEpilogueISH_SI_SI_NS1E_6thread17LinearCombinationISH_Li1EffLNS1J_9ScaleType4KindE0ELNS_15FloatRoundStyleE2ESH_EENS1_15EpilogueDefaultEEEEEvvEEEEvNT_6ParamsE --------------------------
	.section	.nv.shared._ZN7cutlass13device_kernelINS_4gemm6kernel13GemmUniversalIN4cute5tupleIJiiiiEEENS1_10collective13CollectiveMmaINS1_37MainloopSm90TmaGmmaWarpSpecializedFP8ILi7ENS5_IJNS4_1CILi1EEESB_SB_EEENS1_35KernelTmaWarpSpecializedCooperativeEEENS5_IJNSA_ILi128EEESF_SF_EEENS_12float_e5m2_tENS5_IJlSB_lEEENS_12float_e4m3_tESI_NS4_8TiledMMAINS4_8MMA_AtomIJNS4_4SM904GMMA31MMA_64x128x32_F32E5M2E4M3_SS_TNILNSN_7ScaleInE1ELSP_1EEEEEENS4_6LayoutINS5_IJNSA_ILi2EEESB_SB_EEENS5_IJSB_NSA_ILi0EEESV_EEEEENS5_IJNS4_10UnderscoreESY_SY_EEEEENS4_13SM90_TMA_LOADENS4_14ComposedLayoutINS4_7SwizzleILi3ELi4ELi3EEENS4_18smem_ptr_flag_bitsILi8EEENSS_INS5_IJNSA_ILi8EEESF_EEENS5_IJSF_SB_EEEEEEEvNS4_8identityES11_S1B_vS1C_EENS_8epilogue10collective6detail29Sm90TmaWarpSpecializedAdapterINS1F_15DefaultEpilogueISH_SI_SI_NS1E_6thread17LinearCombinationISH_Li1EffLNS1J_9ScaleType4KindE0ELNS_15FloatRoundStyleE2ESH_EENS1_15EpilogueDefaultEEEEEvvEEEEvNT_6ParamsE,"aw",@nobits
	.sectionflags	@""
	.align	16
	.zero		1024


//--------------------- .nv.shared.reserved.0     --------------------------
	.section	.nv.shared.reserved.0,"aw",@nobits
	.weak		__nv_reservedSMEM_offset_0_alias
	.size		__nv_reservedSMEM_offset_0_alias, 0, 0
	.other		__nv_reservedSMEM_offset_0_alias,@"STO_CUDA_RESERVED_SHARED STV_DEFAULT"
__nv_reservedSMEM_offset_0_alias:
	.zero		0


//--------------------- .nv.global                --------------------------
	.section	.nv.global,"aw",@nobits
.nv.global:
	.type		_ZN40_INTERNAL_7e1e08df_4_k_cu_017a6b49_243984cute1_E,@object
	.size		_ZN40_INTERNAL_7e1e08df_4_k_cu_017a6b49_243984cute1_E,(_ZN40_INTERNAL_7e1e08df_4_k_cu_017a6b49_243984cuda3std3__45__cpo6cbeginE - _ZN40_INTERNAL_7e1e08df_4_k_cu_017a6b49_243984cute1_E)
_ZN40_INTERNAL_7e1e08df_4_k_cu_017a6b49_243984cute1_E:
	.zero		1
	.type		_ZN40_INTERNAL_7e1e08df_4_k_cu_017a6b49_243984cuda3std3__45__cpo6cbeginE,@object
	.size		_ZN40_INTERNAL_7e1e08df_4_k_cu_017a6b49_243984cuda3std3__45__cpo6cbeginE,(_ZN40_INTERNAL_7e1e08df_4_k_cu_017a6b49_243984cuda3std3__48in_placeE - _ZN40_INTERNAL_7e1e08df_4_k_cu_017a6b49_243984cuda3std3__45__cpo6cbeginE)
_ZN40_INTERNAL_7e1e08df_4_k_cu_017a6b49_243984cuda3std3__45__cpo6cbeginE:
	.zero		1
	.type		_ZN40_INTERNAL_7e1e08df_4_k_cu_017a6b49_243984cuda3std3__48in_placeE,@object
	.size		_ZN40_INTERNAL_7e1e08df_4_k_cu_017a6b49_243984cuda3std3__48in_placeE,(_ZN40_INTERNAL_7e1e08df_4_k_cu_017a6b49_243984cuda3std6ranges3__45__cpo9iter_moveE - _ZN40_INTERNAL_7e1e08df_4_k_cu_017a6b49_243984cuda3std3__48in_placeE)
_ZN40_INTERNAL_7e1e08df_4_k_cu_017a6b49_243984cuda3std3__48in_placeE:
	.zero		1
	.type		_ZN40_INTERNAL_7e1e08df_4_k_cu_017a6b49_243984cuda3std6ranges3__45__cpo9iter_moveE,@object
	.size		_ZN40_INTERNAL_7e1e08df_4_k_cu_017a6b49_243984cuda3std6ranges3__45__cpo9iter_moveE,(_ZN40_INTERNAL_7e1e08df_4_k_cu_017a6b49_243984cuda3std3__45__cpo5beginE - _ZN40_INTERNAL_7e1e08df_4_k_cu_017a6b49_243984cuda3std6ranges3__45__cpo9iter_moveE)
_ZN40_INTERNAL_7e1e08df_4_k_cu_017a6b49_243984cuda3std6ranges3__45__cpo9iter_moveE:
	.zero		1
	.type		_ZN40_INTERNAL_7e1e08df_4_k_cu_017a6b49_243984cuda3std3__45__cpo5beginE,@object
	.size		_ZN40_INTERNAL_7e1e08df_4_k_cu_017a6b49_243984cuda3std3__45__cpo5beginE,(_ZN40_INTERNAL_7e1e08df_4_k_cu_017a6b49_243984cuda3std3__442_GLOBAL__N__7e1e08df_4_k_cu_017a6b49_243986ignoreE - _ZN40_INTERNAL_7e1e08df_4_k_cu_017a6b49_243984cuda3std3__45__cpo5beginE)
_ZN40_INTERNAL_7e1e08df_4_k_cu_017a6b49_243984cuda3std3__45__cpo5beginE:
	.zero		1
	.type		_ZN40_INTERNAL_7e1e08df_4_k_cu_017a6b49_243984cuda3std3__442_GLOBAL__N__7e1e08df_4_k_cu_017a6b49_243986ignoreE,@object
	.size		_ZN40_INTERNAL_7e1e08df_4_k_cu_017a6b49_243984cuda3std3__442_GLOBAL__N__7e1e08df_4_k_cu_017a6b49_243986ignoreE,(_ZN40_INTERNAL_7e1e08df_4_k_cu_017a6b49_243984cute7productE - _ZN40_INTERNAL_7e1e08df_4_k_cu_017a6b49_243984cuda3std3__442_GLOBAL__N__7e1e08df_4_k_cu_017a6b49_243986ignoreE)
_ZN40_INTERNAL_7e1e08df_4_k_cu_017a6b49_243984cuda3std3__442_GLOBAL__N__7e1e08df_4_k_cu_017a6b49_243986ignoreE:
	.zero		1
	.type		_ZN40_INTERNAL_7e1e08df_4_k_cu_017a6b49_243984cute7productE,@object
	.size		_ZN40_INTERNAL_7e1e08df_4_k_cu_017a6b49_243984cute7productE,(_ZN40_INTERNAL_7e1e08df_4_k_cu_017a6b49_243984cuda3std3__45__cpo3endE - _ZN40_INTERNAL_7e1e08df_4_k_cu_017a6b49_243984cute7productE)
_ZN40_INTERNAL_7e1e08df_4_k_cu_017a6b49_243984cute7productE:
	.zero		1
	.type		_ZN40_INTERNAL_7e1e08df_4_k_cu_017a6b49_243984cuda3std3__45__cpo3endE,@object
	.size		_ZN40_INTERNAL_7e1e08df_4_k_cu_017a6b49_243984cuda3std3__45__cpo3endE,(_ZN40_INTERNAL_7e1e08df_4_k_cu_017a6b49_243984cuda3std3__419piecewise_constructE - _ZN40_INTERNAL_7e1e08df_4_k_cu_017a6b49_243984cuda3std3__45__cpo3endE)
_ZN40_INTERNAL_7e1e08df_4_k_cu_017a6b49_243984cuda3std3__45__cpo3endE:
	.zero		1
	.type		_ZN40_INTERNAL_7e1e08df_4_k_cu_017a6b49_243984cuda3std3__419piecewise_constructE,@object
	.size		_ZN40_INTERNAL_7e1e08df_4_k_cu_017a6b49_243984cuda3std3__419piecewise_constructE,(_ZN40_INTERNAL_7e1e08df_4_k_cu_017a6b49_243984cuda3std3__45__cpo4cendE - _ZN40_INTERNAL_7e1e08df_4_k_cu_017a6b49_243984cuda3std3__419piecewise_constructE)
_ZN40_INTERNAL_7e1e08df_4_k_cu_017a6b49_243984cuda3std3__419piecewise_constructE:
	.zero		1
	.type		_ZN40_INTERNAL_7e1e08df_4_k_cu_017a6b49_243984cuda3std3__45__cpo4cendE,@object
	.size		_ZN40_INTERNAL_7e1e08df_4_k_cu_017a6b49_243984cuda3std3__45__cpo4cendE,(_ZN40_INTERNAL_7e1e08df_4_k_cu_017a6b49_243984cuda3std6ranges3__45__cpo4swapE - _ZN40_INTERNAL_7e1e08df_4_k_cu_017a6b49_243984cuda3std3__45__cpo4cendE)
_ZN40_INTERNAL_7e1e08df_4_k_cu_017a6b49_243984cuda3std3__45__cpo4cendE:
	.zero		1
	.type		_ZN40_INTERNAL_7e1e08df_4_k_cu_017a6b49_243984cuda3std6ranges3__45__cpo4swapE,@object
	.size		_ZN40_INTERNAL_7e1e08df_4_k_cu_017a6b49_243984cuda3std6ranges3__45__cpo4swapE,(.L_7 - _ZN40_INTERNAL_7e1e08df_4_k_cu_017a6b49_243984cuda3std6ranges3__45__cpo4swapE)
_ZN40_INTERNAL_7e1e08df_4_k_cu_017a6b49_243984cuda3std6ranges3__45__cpo4swapE:
	.zero		1
.L_7:


//--------------------- .nv.constant0._ZN7cutlass13device_kernelINS_4gemm6kernel13GemmUniversalIN4cute5tupleIJiiiiEEENS1_10collective13CollectiveMmaINS1_37MainloopSm90TmaGmmaWarpSpecializedFP8ILi7ENS5_IJNS4_1CILi1EEESB_SB_EEENS1_35KernelTmaWarpSpecializedCooperativeEEENS5_IJNSA_ILi128EEESF_SF_EEENS_12float_e5m2_tENS5_IJlSB_lEEENS_12float_e4m3_tESI_NS4_8TiledMMAINS4_8MMA_AtomIJNS4_4SM904GMMA31MMA_64x128x32_F32E5M2E4M3_SS_TNILNSN_7ScaleInE1ELSP_1EEEEEENS4_6LayoutINS5_IJNSA_ILi2EEESB_SB_EEENS5_IJSB_NSA_ILi0EEESV_EEEEENS5_IJNS4_10UnderscoreESY_SY_EEEEENS4_13SM90_TMA_LOADENS4_14ComposedLayoutINS4_7SwizzleILi3ELi4ELi3EEENS4_18smem_ptr_flag_bitsILi8EEENSS_INS5_IJNSA_ILi8EEESF_EEENS5_IJSF_SB_EEEEEEEvNS4_8identityES11_S1B_vS1C_EENS_8epilogue10collective6detail29Sm90TmaWarpSpecializedAdapterINS1F_15DefaultEpilogueISH_SI_SI_NS1E_6thread17LinearCombinationISH_Li1EffLNS1J_9ScaleType4KindE0ELNS_15FloatRoundStyleE2ESH_EENS1_15EpilogueDefaultEEEEEvvEEEEvNT_6ParamsE --------------------------
	.section	.nv.constant0._ZN7cutlass13device_kernelINS_4gemm6kernel13GemmUniversalIN4cute5tupleIJiiiiEEENS1_10collective13CollectiveMmaINS1_37MainloopSm90TmaGmmaWarpSpecializedFP8ILi7ENS5_IJNS4_1CILi1EEESB_SB_EEENS1_35KernelTmaWarpSpecializedCooperativeEEENS5_IJNSA_ILi128EEESF_SF_EEENS_12float_e5m2_tENS5_IJlSB_lEEENS_12float_e4m3_tESI_NS4_8TiledMMAINS4_8MMA_AtomIJNS4_4SM904GMMA31MMA_64x128x32_F32E5M2E4M3_SS_TNILNSN_7ScaleInE1ELSP_1EEEEEENS4_6LayoutINS5_IJNSA_ILi2EEESB_SB_EEENS5_IJSB_NSA_ILi0EEESV_EEEEENS5_IJNS4_10UnderscoreESY_SY_EEEEENS4_13SM90_TMA_LOADENS4_14ComposedLayoutINS4_7SwizzleILi3ELi4ELi3EEENS4_18smem_ptr_flag_bitsILi8EEENSS_INS5_IJNSA_ILi8EEESF_EEENS5_IJSF_SB_EEEEEEEvNS4_8identityES11_S1B_vS1C_EENS_8epilogue10collective6detail29Sm90TmaWarpSpecializedAdapterINS1F_15DefaultEpilogueISH_SI_SI_NS1E_6thread17LinearCombinationISH_Li1EffLNS1J_9ScaleType4KindE0ELNS_15FloatRoundStyleE2ESH_EENS1_15EpilogueDefaultEEEEEvvEEEEvNT_6ParamsE,"a",@progbits
	.sectionflags	@""
	.align	4
.nv.constant0._ZN7cutlass13device_kernelINS_4gemm6kernel13GemmUniversalIN4cute5tupleIJiiiiEEENS1_10collective13CollectiveMmaINS1_37MainloopSm90TmaGmmaWarpSpecializedFP8ILi7ENS5_IJNS4_1CILi1EEESB_SB_EEENS1_35KernelTmaWarpSpecializedCooperativeEEENS5_IJNSA_ILi128EEESF_SF_EEENS_12float_e5m2_tENS5_IJlSB_lEEENS_12float_e4m3_tESI_NS4_8TiledMMAINS4_8MMA_AtomIJNS4_4SM904GMMA31MMA_64x128x32_F32E5M2E4M3_SS_TNILNSN_7ScaleInE1ELSP_1EEEEEENS4_6LayoutINS5_IJNSA_ILi2EEESB_SB_EEENS5_IJSB_NSA_ILi0EEESV_EEEEENS5_IJNS4_10UnderscoreESY_SY_EEEEENS4_13SM90_TMA_LOADENS4_14ComposedLayoutINS4_7SwizzleILi3ELi4ELi3EEENS4_18smem_ptr_flag_bitsILi8EEENSS_INS5_IJNSA_ILi8EEESF_EEENS5_IJSF_SB_EEEEEEEvNS4_8identityES11_S1B_vS1C_EENS_8epilogue10collective6detail29Sm90TmaWarpSpecializedAdapterINS1F_15DefaultEpilogueISH_SI_SI_NS1E_6thread17LinearCombinationISH_Li1EffLNS1J_9ScaleType4KindE0ELNS_15FloatRoundStyleE2ESH_EENS1_15EpilogueDefaultEEEEEvvEEEEvNT_6ParamsE:
	.zero		1664


//--------------------- SYMBOLS --------------------------

	.type		.nv.reservedSmem.offset0,@object
	.size		.nv.reservedSmem.offset0,0x4
